	.target	sm_90a

	.elftype	@"ET_EXEC"


//--------------------- .note.nv.tkinfo           --------------------------
	.section	.note.nv.tkinfo,"",@"SHT_NOTE"
	.sectionflags	@"SHF_NOTE_NV_TKINFO"
	.tkinfo
        /*0018*/ 	.word	0x00000002
        /*0030*/ 	.string	""
        /*0030*/ 	.string	"ptxas"
        /*0030*/ 	.string	"Cuda compilation tools, release 13.0, V13.0.88"
        /*0030*/ 	.string	"Build cuda_13.0.r13.0/compiler.36424714_0"
        /*0030*/ 	.string	"-v  -suppress-debug-info  -lineinfo  -arch sm_90a "



//--------------------- .note.nv.cuinfo           --------------------------
	.section	.note.nv.cuinfo,"",@"SHT_NOTE"
	.sectionflags	@"SHF_NOTE_NV_CUINFO"
        /*0018*/ 	.short	0x0002
        /*001a*/ 	.short	0x005a
        /*001c*/ 	.short	0x0082
	.zero		2


//--------------------- .nv.info                  --------------------------
	.section	.nv.info,"",@"SHT_CUDA_INFO"
	.align	4


	//----- nvinfo : EIATTR_REGCOUNT
	.align		4
        /*0000*/ 	.byte	0x04, 0x2f
        /*0002*/ 	.short	(.L_2 - .L_1)
	.align		4
.L_1:
        /*0004*/ 	.word	index@(attn_fwd)
        /*0008*/ 	.word	0x00000080


	//----- nvinfo : EIATTR_FRAME_SIZE
	.align		4
.L_2:
        /*000c*/ 	.byte	0x04, 0x11
        /*000e*/ 	.short	(.L_4 - .L_3)
	.align		4
.L_3:
        /*0010*/ 	.word	index@(attn_fwd)
        /*0014*/ 	.word	0x00000000


	//----- nvinfo : EIATTR_MIN_STACK_SIZE
	.align		4
.L_4:
        /*0018*/ 	.byte	0x04, 0x12
        /*001a*/ 	.short	(.L_6 - .L_5)
	.align		4
.L_5:
        /*001c*/ 	.word	index@(attn_fwd)
        /*0020*/ 	.word	0x00000000
.L_6:


//--------------------- .nv.compat                --------------------------
	.section	.nv.compat,"",@"SHT_CUDA_COMPAT_INFO"
	.align	4
        /*0000*/ 	.byte	0x02, 0x09, 0x01, 0x00, 0x02, 0x02, 0x01, 0x00, 0x02, 0x05, 0x05, 0x00, 0x03, 0x07, 0x01, 0x01
        /*0010*/ 	.byte	0x02, 0x03, 0x00, 0x00, 0x02, 0x06, 0x01, 0x00, 0x04, 0x0b, 0x08, 0x00, 0x00, 0x00, 0x00, 0x00
        /*0020*/ 	.byte	0x00, 0x00, 0x00, 0x00


//--------------------- .nv.info.attn_fwd         --------------------------
	.section	.nv.info.attn_fwd,"",@"SHT_CUDA_INFO"
	.sectionflags	@""
	.align	4


	//----- nvinfo : EIATTR_CUDA_API_VERSION
	.align		4
        /*0000*/ 	.byte	0x04, 0x37
        /*0002*/ 	.short	(.L_8 - .L_7)
.L_7:
        /*0004*/ 	.word	0x00000082


	//----- nvinfo : EIATTR_KPARAM_INFO
	.align		4
.L_8:
        /*0008*/ 	.byte	0x04, 0x17
        /*000a*/ 	.short	(.L_10 - .L_9)
.L_9:
        /*000c*/ 	.word	0x00000000
        /*0010*/ 	.short	0x0019
        /*0012*/ 	.short	0x0080
        /*0014*/ 	.byte	0x00, 0xf4, 0x21, 0x00


	//----- nvinfo : EIATTR_KPARAM_INFO
	.align		4
.L_10:
        /*0018*/ 	.byte	0x04, 0x17
        /*001a*/ 	.short	(.L_12 - .L_11)
.L_11:
        /*001c*/ 	.word	0x00000000
        /*0020*/ 	.short	0x0018
        /*0022*/ 	.short	0x0078
        /*0024*/ 	.byte	0x00, 0xf4, 0x21, 0x00


	//----- nvinfo : EIATTR_KPARAM_INFO
	.align		4
.L_12:
        /*0028*/ 	.byte	0x04, 0x17
        /*002a*/ 	.short	(.L_14 - .L_13)
.L_13:
        /*002c*/ 	.word	0x00000000
        /*0030*/ 	.short	0x0017
        /*0032*/ 	.short	0x0070
        /*0034*/ 	.byte	0x00, 0xf0, 0x11, 0x00


	//----- nvinfo : EIATTR_KPARAM_INFO
	.align		4
.L_14:
        /*0038*/ 	.byte	0x04, 0x17
        /*003a*/ 	.short	(.L_16 - .L_15)
.L_15:
        /*003c*/ 	.word	0x00000000
        /*0040*/ 	.short	0x0016
        /*0042*/ 	.short	0x006c
        /*0044*/ 	.byte	0x00, 0xf0, 0x11, 0x00


	//----- nvinfo : EIATTR_KPARAM_INFO
	.align		4
.L_16:
        /*0048*/ 	.byte	0x04, 0x17
        /*004a*/ 	.short	(.L_18 - .L_17)
.L_17:
        /*004c*/ 	.word	0x00000000
        /*0050*/ 	.short	0x0015
        /*0052*/ 	.short	0x0068
        /*0054*/ 	.byte	0x00, 0xf0, 0x11, 0x00


	//----- nvinfo : EIATTR_KPARAM_INFO
	.align		4
.L_18:
        /*0058*/ 	.byte	0x04, 0x17
        /*005a*/ 	.short	(.L_20 - .L_19)
.L_19:
        /*005c*/ 	.word	0x00000000
        /*0060*/ 	.short	0x0014
        /*0062*/ 	.short	0x0064
        /*0064*/ 	.byte	0x00, 0xf0, 0x11, 0x00


	//----- nvinfo : EIATTR_KPARAM_INFO
	.align		4
.L_20:
        /*0068*/ 	.byte	0x04, 0x17
        /*006a*/ 	.short	(.L_22 - .L_21)
.L_21:
        /*006c*/ 	.word	0x00000000
        /*0070*/ 	.short	0x0013
        /*0072*/ 	.short	0x0060
        /*0074*/ 	.byte	0x00, 0xf0, 0x11, 0x00


	//----- nvinfo : EIATTR_KPARAM_INFO
	.align		4
.L_22:
        /*0078*/ 	.byte	0x04, 0x17
        /*007a*/ 	.short	(.L_24 - .L_23)
.L_23:
        /*007c*/ 	.word	0x00000000
        /*0080*/ 	.short	0x0012
        /*0082*/ 	.short	0x005c
        /*0084*/ 	.byte	0x00, 0xf0, 0x11, 0x00


	//----- nvinfo : EIATTR_KPARAM_INFO
	.align		4
.L_24:
        /*0088*/ 	.byte	0x04, 0x17
        /*008a*/ 	.short	(.L_26 - .L_25)
.L_25:
        /*008c*/ 	.word	0x00000000
        /*0090*/ 	.short	0x0011
        /*0092*/ 	.short	0x0058
        /*0094*/ 	.byte	0x00, 0xf0, 0x11, 0x00


	//----- nvinfo : EIATTR_KPARAM_INFO
	.align		4
.L_26:
        /*0098*/ 	.byte	0x04, 0x17
        /*009a*/ 	.short	(.L_28 - .L_27)
.L_27:
        /*009c*/ 	.word	0x00000000
        /*00a0*/ 	.short	0x0010
        /*00a2*/ 	.short	0x0054
        /*00a4*/ 	.byte	0x00, 0xf0, 0x11, 0x00


	//----- nvinfo : EIATTR_KPARAM_INFO
	.align		4
.L_28:
        /*00a8*/ 	.byte	0x04, 0x17
        /*00aa*/ 	.short	(.L_30 - .L_29)
.L_29:
        /*00ac*/ 	.word	0x00000000
        /*00b0*/ 	.short	0x000f
        /*00b2*/ 	.short	0x0050
        /*00b4*/ 	.byte	0x00, 0xf0, 0x11, 0x00


	//----- nvinfo : EIATTR_KPARAM_INFO
	.align		4
.L_30:
        /*00b8*/ 	.byte	0x04, 0x17
        /*00ba*/ 	.short	(.L_32 - .L_31)
.L_31:
        /*00bc*/ 	.word	0x00000000
        /*00c0*/ 	.short	0x000e
        /*00c2*/ 	.short	0x004c
        /*00c4*/ 	.byte	0x00, 0xf0, 0x11, 0x00


	//----- nvinfo : EIATTR_KPARAM_INFO
	.align		4
.L_32:
        /*00c8*/ 	.byte	0x04, 0x17
        /*00ca*/ 	.short	(.L_34 - .L_33)
.L_33:
        /*00cc*/ 	.word	0x00000000
        /*00d0*/ 	.short	0x000d
        /*00d2*/ 	.short	0x0048
        /*00d4*/ 	.byte	0x00, 0xf0, 0x11, 0x00


	//----- nvinfo : EIATTR_KPARAM_INFO
	.align		4
.L_34:
        /*00d8*/ 	.byte	0x04, 0x17
        /*00da*/ 	.short	(.L_36 - .L_35)
.L_35:
        /*00dc*/ 	.word	0x00000000
        /*00e0*/ 	.short	0x000c
        /*00e2*/ 	.short	0x0044
        /*00e4*/ 	.byte	0x00, 0xf0, 0x11, 0x00


	//----- nvinfo : EIATTR_KPARAM_INFO
	.align		4
.L_36:
        /*00e8*/ 	.byte	0x04, 0x17
        /*00ea*/ 	.short	(.L_38 - .L_37)
.L_37:
        /*00ec*/ 	.word	0x00000000
        /*00f0*/ 	.short	0x000b
        /*00f2*/ 	.short	0x0040
        /*00f4*/ 	.byte	0x00, 0xf0, 0x11, 0x00


	//----- nvinfo : EIATTR_KPARAM_INFO
	.align		4
.L_38:
        /*00f8*/ 	.byte	0x04, 0x17
        /*00fa*/ 	.short	(.L_40 - .L_39)
.L_39:
        /*00fc*/ 	.word	0x00000000
        /*0100*/ 	.short	0x000a
        /*0102*/ 	.short	0x003c
        /*0104*/ 	.byte	0x00, 0xf0, 0x11, 0x00


	//----- nvinfo : EIATTR_KPARAM_INFO
	.align		4
.L_40:
        /*0108*/ 	.byte	0x04, 0x17
        /*010a*/ 	.short	(.L_42 - .L_41)
.L_41:
        /*010c*/ 	.word	0x00000000
        /*0110*/ 	.short	0x0009
        /*0112*/ 	.short	0x0038
        /*0114*/ 	.byte	0x00, 0xf0, 0x11, 0x00


	//----- nvinfo : EIATTR_KPARAM_INFO
	.align		4
.L_42:
        /*0118*/ 	.byte	0x04, 0x17
        /*011a*/ 	.short	(.L_44 - .L_43)
.L_43:
        /*011c*/ 	.word	0x00000000
        /*0120*/ 	.short	0x0008
        /*0122*/ 	.short	0x0034
        /*0124*/ 	.byte	0x00, 0xf0, 0x11, 0x00


	//----- nvinfo : EIATTR_KPARAM_INFO
	.align		4
.L_44:
        /*0128*/ 	.byte	0x04, 0x17
        /*012a*/ 	.short	(.L_46 - .L_45)
.L_45:
        /*012c*/ 	.word	0x00000000
        /*0130*/ 	.short	0x0007
        /*0132*/ 	.short	0x0030
        /*0134*/ 	.byte	0x00, 0xf0, 0x11, 0x00


	//----- nvinfo : EIATTR_KPARAM_INFO
	.align		4
.L_46:
        /*0138*/ 	.byte	0x04, 0x17
        /*013a*/ 	.short	(.L_48 - .L_47)
.L_47:
        /*013c*/ 	.word	0x00000000
        /*0140*/ 	.short	0x0006
        /*0142*/ 	.short	0x002c
        /*0144*/ 	.byte	0x00, 0xf0, 0x11, 0x00


	//----- nvinfo : EIATTR_KPARAM_INFO
	.align		4
.L_48:
        /*0148*/ 	.byte	0x04, 0x17
        /*014a*/ 	.short	(.L_50 - .L_49)
.L_49:
        /*014c*/ 	.word	0x00000000
        /*0150*/ 	.short	0x0005
        /*0152*/ 	.short	0x0028
        /*0154*/ 	.byte	0x00, 0xf0, 0x11, 0x00


	//----- nvinfo : EIATTR_KPARAM_INFO
	.align		4
.L_50:
        /*0158*/ 	.byte	0x04, 0x17
        /*015a*/ 	.short	(.L_52 - .L_51)
.L_51:
        /*015c*/ 	.word	0x00000000
        /*0160*/ 	.short	0x0004
        /*0162*/ 	.short	0x0020
        /*0164*/ 	.byte	0x00, 0xf4, 0x21, 0x00


	//----- nvinfo : EIATTR_KPARAM_INFO
	.align		4
.L_52:
        /*0168*/ 	.byte	0x04, 0x17
        /*016a*/ 	.short	(.L_54 - .L_53)
.L_53:
        /*016c*/ 	.word	0x00000000
        /*0170*/ 	.short	0x0003
        /*0172*/ 	.short	0x0018
        /*0174*/ 	.byte	0x00, 0xf4, 0x21, 0x00


	//----- nvinfo : EIATTR_KPARAM_INFO
	.align		4
.L_54:
        /*0178*/ 	.byte	0x04, 0x17
        /*017a*/ 	.short	(.L_56 - .L_55)
.L_55:
        /*017c*/ 	.word	0x00000000
        /*0180*/ 	.short	0x0002
        /*0182*/ 	.short	0x0010
        /*0184*/ 	.byte	0x00, 0xf4, 0x21, 0x00


	//----- nvinfo : EIATTR_KPARAM_INFO
	.align		4
.L_56:
        /*0188*/ 	.byte	0x04, 0x17
        /*018a*/ 	.short	(.L_58 - .L_57)
.L_57:
        /*018c*/ 	.word	0x00000000
        /*0190*/ 	.short	0x0001
        /*0192*/ 	.short	0x0008
        /*0194*/ 	.byte	0x00, 0xf4, 0x21, 0x00


	//----- nvinfo : EIATTR_KPARAM_INFO
	.align		4
.L_58:
        /*0198*/ 	.byte	0x04, 0x17
        /*019a*/ 	.short	(.L_60 - .L_59)
.L_59:
        /*019c*/ 	.word	0x00000000
        /*01a0*/ 	.short	0x0000
        /*01a2*/ 	.short	0x0000
        /*01a4*/ 	.byte	0x00, 0xf4, 0x21, 0x00


	//----- nvinfo : EIATTR_SPARSE_MMA_MASK
	.align		4
.L_60:
        /*01a8*/ 	.byte	0x03, 0x50
        /*01aa*/ 	.short	0x0000


	//----- nvinfo : EIATTR_MAXREG_COUNT
	.align		4
        /*01ac*/ 	.byte	0x03, 0x1b
        /*01ae*/ 	.short	0x00ff


	//----- nvinfo : EIATTR_NUM_BARRIERS
	.align		4
        /*01b0*/ 	.byte	0x02, 0x4c
        /*01b2*/ 	.byte	0x01
	.zero		1


	//----- nvinfo : EIATTR_MERCURY_ISA_VERSION
	.align		4
        /*01b4*/ 	.byte	0x03, 0x5f
        /*01b6*/ 	.short	0x0101


	//----- nvinfo : EIATTR_COOP_GROUP_MASK_REGIDS
	.align		4
        /*01b8*/ 	.byte	0x04, 0x29
        /*01ba*/ 	.short	(.L_62 - .L_61)


	//   ....[0]....
.L_61:
        /*01bc*/ 	.word	0xffffffff


	//   ....[1]....
        /*01c0*/ 	.word	0xffffffff


	//   ....[2]....
        /*01c4*/ 	.word	0xffffffff


	//   ....[3]....
        /*01c8*/ 	.word	0xffffffff


	//   ....[4]....
        /*01cc*/ 	.word	0xffffffff


	//   ....[5]....
        /*01d0*/ 	.word	0xffffffff


	//   ....[6]....
        /*01d4*/ 	.word	0xffffffff


	//   ....[7]....
        /*01d8*/ 	.word	0xffffffff


	//----- nvinfo : EIATTR_COOP_GROUP_INSTR_OFFSETS
	.align		4
.L_62:
        /*01dc*/ 	.byte	0x04, 0x28
        /*01de*/ 	.short	(.L_64 - .L_63)


	//   ....[0]....
.L_63:
        /*01e0*/ 	.word	0x00001380


	//   ....[1]....
        /*01e4*/ 	.word	0x00001490


	//   ....[2]....
        /*01e8*/ 	.word	0x00001810


	//   ....[3]....
        /*01ec*/ 	.word	0x00001830


	//   ....[4]....
        /*01f0*/ 	.word	0x00002260


	//   ....[5]....
        /*01f4*/ 	.word	0x00002270


	//   ....[6]....
        /*01f8*/ 	.word	0x00002300


	//   ....[7]....
        /*01fc*/ 	.word	0x00002310


	//----- nvinfo : EIATTR_EXIT_INSTR_OFFSETS
	.align		4
.L_64:
        /*0200*/ 	.byte	0x04, 0x1c
        /*0202*/ 	.short	(.L_66 - .L_65)


	//   ....[0]....
.L_65:
        /*0204*/ 	.word	0x00002f90


	//   ....[1]....
        /*0208*/ 	.word	0x00002fc0


	//----- nvinfo : EIATTR_REQNTID
	.align		4
.L_66:
        /*020c*/ 	.byte	0x04, 0x10
        /*020e*/ 	.short	(.L_68 - .L_67)
.L_67:
        /*0210*/ 	.word	0x00000080
        /*0214*/ 	.word	0x00000001
        /*0218*/ 	.word	0x00000001


	//----- nvinfo : EIATTR_CBANK_PARAM_SIZE
	.align		4
.L_68:
        /*021c*/ 	.byte	0x03, 0x19
        /*021e*/ 	.short	0x0088


	//----- nvinfo : EIATTR_PARAM_CBANK
	.align		4
        /*0220*/ 	.byte	0x04, 0x0a
        /*0222*/ 	.short	(.L_70 - .L_69)
	.align		4
.L_69:
        /*0224*/ 	.word	index@(.nv.constant0.attn_fwd)
        /*0228*/ 	.short	0x0210
        /*022a*/ 	.short	0x0088


	//----- nvinfo : EIATTR_SW_WAR
	.align		4
.L_70:
        /*022c*/ 	.byte	0x04, 0x36
        /*022e*/ 	.short	(.L_72 - .L_71)
.L_71:
        /*0230*/ 	.word	0x00000008
.L_72:


//--------------------- .nv.callgraph             --------------------------
	.section	.nv.callgraph,"",@"SHT_CUDA_CALLGRAPH"
	.align	4
	.sectionentsize	8
	.align		4
        /*0000*/ 	.word	0x00000000
	.align		4
        /*0004*/ 	.word	0xffffffff
	.align		4
        /*0008*/ 	.word	0x00000000
	.align		4
        /*000c*/ 	.word	0xfffffffe
	.align		4
        /*0010*/ 	.word	0x00000000
	.align		4
        /*0014*/ 	.word	0xfffffffd
	.align		4
        /*0018*/ 	.word	0x00000000
	.align		4
        /*001c*/ 	.word	0xfffffffc


//--------------------- .nv.constant4             --------------------------
	.section	.nv.constant4,"a",@progbits
	.align	8
	.align		8
.nv.constant4:
        /*0000*/ 	.dword	_$_str


//--------------------- .text.attn_fwd            --------------------------
	.section	.text.attn_fwd,"ax",@progbits
	.align	128
        .global         attn_fwd
        .type           attn_fwd,@function
        .size           attn_fwd,(.L_x_3 - attn_fwd)
        .other          attn_fwd,@"STO_CUDA_ENTRY STV_DEFAULT"
attn_fwd:
.text.attn_fwd:
[----:B------:R-:W-:Y:S01]  /*0000*/  LDC R1, c[0x0][0x28] ;  /* 0x00000a00ff017b82 */ /* 0x000fe20000000800 */
[----:B------:R-:W0:Y:S07]  /*0010*/  S2R R12, SR_CTAID.X ;  /* 0x00000000000c7919 */ /* 0x000e2e0000002500 */
[----:B------:R-:W1:Y:S01]  /*0020*/  S2UR UR6, SR_CTAID.Y ;  /* 0x00000000000679c3 */ /* 0x000e620000002600 */
[----:B------:R-:W-:Y:S01]  /*0030*/  ULDC.64 UR4, c[0x0][0x240] ;  /* 0x0000900000047ab9 */ /* 0x000fe20000000a00 */
[----:B------:R-:W-:Y:S01]  /*0040*/  ULDC.64 UR10, c[0x0][0x208] ;  /* 0x00008200000a7ab9 */ /* 0x000fe20000000a00 */
[----:B------:R-:W2:Y:S05]  /*0050*/  S2R R22, SR_TID.X ;  /* 0x0000000000167919 */ /* 0x000eaa0000002100 */
[----:B------:R-:W3:Y:S08]  /*0060*/  LDC R4, c[0x0][0x248] ;  /* 0x00009200ff047b82 */ /* 0x000ef00000000800 */
[----:B------:R-:W4:Y:S01]  /*0070*/  LDC.64 R10, c[0x0][0x210] ;  /* 0x00008400ff0a7b82 */ /* 0x000f220000000a00 */
[----:B-1----:R-:W-:-:S04]  /*0080*/  UIMAD UR4, UR6, UR4, URZ ;  /* 0x00000004060472a4 */ /* 0x002fc8000f8e023f */
[----:B------:R-:W-:Y:S01]  /*0090*/  USHF.L.U32 UR7, UR4, 0x1, URZ ;  /* 0x0000000104077899 */ /* 0x000fe2000800063f */
[----:B0-----:R-:W-:Y:S01]  /*00a0*/  IMAD.SHL.U32 R12, R12, 0x20, RZ ;  /* 0x000000200c0c7824 */ /* 0x001fe200078e00ff */
[----:B--2---:R-:W-:-:S04]  /*00b0*/  SHF.R.U32.HI R3, RZ, 0x5, R22 ;  /* 0x00000005ff037819 */ /* 0x004fc80000011616 */
[----:B------:R-:W-:Y:S02]  /*00c0*/  LOP3.LUT R0, R12, 0x1f, R22, 0xf8, !PT ;  /* 0x0000001f0c007812 */ /* 0x000fe400078ef816 */
[----:B------:R-:W-:-:S03]  /*00d0*/  SGXT.U32 R3, R3, 0x2 ;  /* 0x000000020303781a */ /* 0x000fc60000000000 */
[----:B------:R-:W-:Y:S01]  /*00e0*/  IMAD R2, R0, UR5, RZ ;  /* 0x0000000500027c24 */ /* 0x000fe2000f8e02ff */
[----:B------:R-:W-:Y:S01]  /*00f0*/  UIMAD.WIDE UR4, UR4, 0x2, URZ ;  /* 0x00000002040478a5 */ /* 0x000fe2000f8e023f */
[----:B---3--:R-:W-:Y:S02]  /*0100*/  IMAD R5, R3, R4, RZ ;  /* 0x0000000403057224 */ /* 0x008fe400078e02ff */
[----:B------:R-:W-:Y:S02]  /*0110*/  IMAD.SHL.U32 R3, R2, 0x2, RZ ;  /* 0x0000000202037824 */ /* 0x000fe400078e00ff */
[----:B------:R-:W-:Y:S02]  /*0120*/  IMAD R7, R4, 0x4, R5 ;  /* 0x0000000404077824 */ /* 0x000fe400078e0205 */
[----:B------:R-:W-:Y:S01]  /*0130*/  IMAD.HI R2, R2, 0x2, RZ ;  /* 0x0000000202027827 */ /* 0x000fe200078e02ff */
[----:B----4-:R-:W-:Y:S02]  /*0140*/  IADD3 R8, P0, P1, R3, UR7, R10 ;  /* 0x0000000703087c10 */ /* 0x010fe4000f91e00a */
[----:B------:R-:W-:-:S02]  /*0150*/  LEA R9, R4, R7, 0x2 ;  /* 0x0000000704097211 */ /* 0x000fc400078e10ff */
[----:B------:R-:W-:Y:S02]  /*0160*/  IADD3.X R14, R2, UR5, R11, P0, P1 ;  /* 0x00000005020e7c10 */ /* 0x000fe400087e240b */
[-C--:B------:R-:W-:Y:S01]  /*0170*/  LEA R2, P0, R5, R8.reuse, 0x1 ;  /* 0x0000000805027211 */ /* 0x080fe200078008ff */
[----:B------:R-:W-:Y:S01]  /*0180*/  IMAD R10, R4, 0x4, R9 ;  /* 0x00000004040a7824 */ /* 0x000fe200078e0209 */
[-C--:B------:R-:W-:Y:S02]  /*0190*/  LEA R4, P1, R7, R8.reuse, 0x1 ;  /* 0x0000000807047211 */ /* 0x080fe400078208ff */
[-C--:B------:R-:W-:Y:S02]  /*01a0*/  LEA R6, P2, R9, R8.reuse, 0x1 ;  /* 0x0000000809067211 */ /* 0x080fe400078408ff */
[----:B------:R-:W-:Y:S02]  /*01b0*/  LEA R8, P3, R10, R8, 0x1 ;  /* 0x000000080a087211 */ /* 0x000fe400078608ff */
[----:B------:R-:W-:-:S02]  /*01c0*/  LEA.HI.X.SX32 R3, R5, R14, 0x1, P0 ;  /* 0x0000000e05037211 */ /* 0x000fc400000f0eff */
[-C--:B------:R-:W-:Y:S02]  /*01d0*/  LEA.HI.X.SX32 R5, R7, R14.reuse, 0x1, P1 ;  /* 0x0000000e07057211 */ /* 0x080fe400008f0eff */
[-C--:B------:R-:W-:Y:S01]  /*01e0*/  LEA.HI.X.SX32 R7, R9, R14.reuse, 0x1, P2 ;  /* 0x0000000e09077211 */ /* 0x080fe200010f0eff */
[----:B------:R-:W2:Y:S01]  /*01f0*/  LDG.E.U16 R11, desc[UR10][R2.64] ;  /* 0x0000000a020b7981 */ /* 0x000ea2000c1e1500 */
[----:B------:R-:W-:-:S03]  /*0200*/  LEA.HI.X.SX32 R9, R10, R14, 0x1, P3 ;  /* 0x0000000e0a097211 */ /* 0x000fc600018f0eff */
[----:B------:R0:W3:Y:S04]  /*0210*/  LDG.E.U16 R16, desc[UR10][R4.64] ;  /* 0x0000000a04107981 */ /* 0x0000e8000c1e1500 */
[----:B------:R1:W4:Y:S04]  /*0220*/  LDG.E.U16 R7, desc[UR10][R6.64] ;  /* 0x0000000a06077981 */ /* 0x000328000c1e1500 */
[----:B------:R-:W5:Y:S01]  /*0230*/  LDG.E.U16 R8, desc[UR10][R8.64] ;  /* 0x0000000a08087981 */ /* 0x000f62000c1e1500 */
[----:B------:R-:W1:Y:S01]  /*0240*/  S2UR UR5, SR_CgaCtaId ;  /* 0x00000000000579c3 */ /* 0x000e620000008800 */
[----:B------:R-:W-:Y:S01]  /*0250*/  LOP3.LUT R14, R22, 0x3f, RZ, 0xc0, !PT ;  /* 0x0000003f160e7812 */ /* 0x000fe200078ec0ff */
[----:B0-----:R-:W-:Y:S01]  /*0260*/  VIADD R4, R12, 0x20 ;  /* 0x000000200c047836 */ /* 0x001fe20000000000 */
[----:B------:R-:W-:Y:S01]  /*0270*/  SHF.R.S32.HI R10, RZ, 0x6, R22 ;  /* 0x00000006ff0a7819 */ /* 0x000fe20000011416 */
[----:B------:R-:W-:-:S02]  /*0280*/  UMOV UR4, 0x400 ;  /* 0x0000040000047882 */ /* 0x000fc40000000000 */
[----:B------:R-:W-:Y:S01]  /*0290*/  IMAD.SHL.U32 R13, R14, 0x2, RZ ;  /* 0x000000020e0d7824 */ /* 0x000fe200078e00ff */
[----:B------:R-:W-:Y:S02]  /*02a0*/  SGXT R10, R10, 0x1 ;  /* 0x000000010a0a781a */ /* 0x000fe40000000200 */
[----:B------:R-:W-:Y:S02]  /*02b0*/  ISETP.GE.AND P0, PT, R4, 0x1, PT ;  /* 0x000000010400780c */ /* 0x000fe40003f06270 */
[----:B------:R-:W-:-:S04]  /*02c0*/  LOP3.LUT R2, R13, 0x90, R10, 0x78, !PT ;  /* 0x000000900d027812 */ /* 0x000fc800078e780a */
[----:B------:R-:W-:Y:S01]  /*02d0*/  LOP3.LUT R3, R2, 0x20, RZ, 0x3c, !PT ;  /* 0x0000002002037812 */ /* 0x000fe200078e3cff */
[----:B-1----:R-:W-:Y:S01]  /*02e0*/  ULEA UR5, UR5, UR4, 0x18 ;  /* 0x0000000405057291 */ /* 0x002fe2000f8ec03f */
[----:B------:R-:W-:Y:S01]  /*02f0*/  IMAD.MOV.U32 R54, RZ, RZ, -0x800000 ;  /* 0xff800000ff367424 */ /* 0x000fe200078e00ff */
[----:B------:R-:W-:Y:S01]  /*0300*/  MOV R17, 0x3f800000 ;  /* 0x3f80000000117802 */ /* 0x000fe20000000f00 */
[----:B------:R-:W-:Y:S01]  /*0310*/  IMAD.MOV.U32 R10, RZ, RZ, 0x3f800000 ;  /* 0x3f800000ff0a7424 */ /* 0x000fe200078e00ff */
[----:B------:R-:W-:Y:S01]  /*0320*/  CS2R R28, SRZ ;  /* 0x00000000001c7805 */ /* 0x000fe2000001ff00 */
[----:B------:R-:W-:Y:S01]  /*0330*/  IMAD.MOV.U32 R53, RZ, RZ, -0x800000 ;  /* 0xff800000ff357424 */ /* 0x000fe200078e00ff */
[----:B------:R-:W-:Y:S02]  /*0340*/  CS2R R30, SRZ ;  /* 0x00000000001e7805 */ /* 0x000fe4000001ff00 */
[----:B------:R-:W-:Y:S02]  /*0350*/  CS2R R24, SRZ ;  /* 0x0000000000187805 */ /* 0x000fe4000001ff00 */
[----:B------:R-:W-:-:S02]  /*0360*/  CS2R R26, SRZ ;  /* 0x00000000001a7805 */ /* 0x000fc4000001ff00 */
[C---:B------:R-:W-:Y:S01]  /*0370*/  LOP3.LUT R5, R22.reuse, 0x20, RZ, 0xc0, !PT ;  /* 0x0000002016057812 */ /* 0x040fe200078ec0ff */
[C---:B------:R-:W-:Y:S01]  /*0380*/  IMAD.SHL.U32 R13, R22.reuse, 0x2, RZ ;  /* 0x00000002160d7824 */ /* 0x040fe200078e00ff */
[C---:B------:R-:W-:Y:S02]  /*0390*/  SHF.L.U32 R6, R22.reuse, 0x3, RZ ;  /* 0x0000000316067819 */ /* 0x040fe400000006ff */
[----:B------:R-:W-:Y:S01]  /*03a0*/  LOP3.LUT R15, R22, 0x10, RZ, 0xc0, !PT ;  /* 0x00000010160f7812 */ /* 0x000fe200078ec0ff */
[----:B--2---:R0:W-:Y:S04]  /*03b0*/  STS.U16 [R2+UR5+0x800], R11 ;  /* 0x0008000b02007988 */ /* 0x0041e80008000405 */
[----:B----4-:R0:W-:Y:S04]  /*03c0*/  STS.U16 [R2+UR5+0xa00], R7 ;  /* 0x000a000702007988 */ /* 0x0101e80008000405 */
[----:B---3--:R0:W-:Y:S04]  /*03d0*/  STS.U16 [R3+UR5+0x900], R16 ;  /* 0x0009001003007988 */ /* 0x0081e80008000405 */
[----:B-----5:R0:W-:Y:S01]  /*03e0*/  STS.U16 [R3+UR5+0xb00], R8 ;  /* 0x000b000803007988 */ /* 0x0201e20008000405 */
[----:B------:R-:W-:Y:S05]  /*03f0*/  @!P0 BRA `(.L_x_0) ;  /* 0x00000020000c8947 */ /* 0x000fea0003800000 */
[----:B0-----:R-:W0:Y:S01]  /*0400*/  LDC.64 R8, c[0x0][0x250] ;  /* 0x00009400ff087b82 */ /* 0x001e220000000a00 */
[----:B------:R-:W-:Y:S01]  /*0410*/  SHF.R.U32.HI R7, RZ, 0x1, R5 ;  /* 0x00000001ff077819 */ /* 0x000fe20000011605 */
[----:B------:R-:W-:Y:S01]  /*0420*/  ULDC UR4, c[0x0][0x258] ;  /* 0x0000960000047ab9 */ /* 0x000fe20000000800 */
[----:B------:R-:W-:Y:S01]  /*0430*/  LOP3.LUT R5, R13, 0x10, RZ, 0xc0, !PT ;  /* 0x000000100d057812 */ /* 0x000fe200078ec0ff */
[----:B------:R-:W-:Y:S01]  /*0440*/  ULDC.64 UR8, c[0x0][0x218] ;  /* 0x0000860000087ab9 */ /* 0x000fe20000000a00 */
[--C-:B------:R-:W-:Y:S01]  /*0450*/  SHF.R.S32.HI R20, RZ, 0x2, R22.reuse ;  /* 0x00000002ff147819 */ /* 0x100fe20000011416 */
[----:B------:R-:W-:Y:S01]  /*0460*/  ULDC.64 UR12, c[0x0][0x220] ;  /* 0x00008800000c7ab9 */ /* 0x000fe20000000a00 */
[----:B------:R-:W-:Y:S01]  /*0470*/  SHF.R.U32.HI R21, RZ, 0x2, R22 ;  /* 0x00000002ff157819 */ /* 0x000fe20000011616 */
[----:B------:R-:W1:Y:S01]  /*0480*/  LDC.64 R10, c[0x0][0x260] ;  /* 0x00009800ff0a7b82 */ /* 0x000e620000000a00 */
[----:B------:R-:W-:Y:S01]  /*0490*/  LOP3.LUT R17, R22, 0x7, RZ, 0xc0, !PT ;  /* 0x0000000716117812 */ /* 0x000fe200078ec0ff */
[----:B------:R-:W-:Y:S01]  /*04a0*/  IMAD.MOV.U32 R94, RZ, RZ, -0x800000 ;  /* 0xff800000ff5e7424 */ /* 0x000fe200078e00ff */
[----:B------:R-:W-:-:S02]  /*04b0*/  SGXT R20, R20, 0x1 ;  /* 0x000000011414781a */ /* 0x000fc40000000200 */
[----:B------:R-:W-:Y:S02]  /*04c0*/  CS2R R30, SRZ ;  /* 0x00000000001e7805 */ /* 0x000fe4000001ff00 */
[----:B------:R-:W-:Y:S01]  /*04d0*/  LOP3.LUT R19, R5, 0x20, R22, 0xf8, !PT ;  /* 0x0000002005137812 */ /* 0x000fe200078ef816 */
[----:B------:R-:W-:Y:S01]  /*04e0*/  ULDC UR7, c[0x0][0x238] ;  /* 0x00008e0000077ab9 */ /* 0x000fe20000000800 */
[----:B------:R-:W-:Y:S01]  /*04f0*/  SGXT.U32 R5, R21, 0x3 ;  /* 0x000000031505781a */ /* 0x000fe20000000000 */
[----:B------:R-:W2:Y:S01]  /*0500*/  LDC R28, c[0x0][0x268] ;  /* 0x00009a00ff1c7b82 */ /* 0x000ea20000000800 */
[----:B------:R-:W-:Y:S02]  /*0510*/  LEA R18, R17, UR5, 0x6 ;  /* 0x0000000511127c11 */ /* 0x000fe4000f8e30ff */
[----:B------:R-:W-:Y:S02]  /*0520*/  LOP3.LUT R16, R22, 0x3, RZ, 0xc0, !PT ;  /* 0x0000000316107812 */ /* 0x000fe400078ec0ff */
[----:B------:R-:W-:-:S02]  /*0530*/  LOP3.LUT R21, R20, 0x90, RZ, 0xc0, !PT ;  /* 0x0000009014157812 */ /* 0x000fc400078ec0ff */
[----:B------:R-:W-:Y:S01]  /*0540*/  LOP3.LUT R5, R12, R7, R5, 0xfe, !PT ;  /* 0x000000070c057212 */ /* 0x000fe200078efe05 */
[----:B0-----:R-:W-:Y:S01]  /*0550*/  IMAD R8, R8, UR6, RZ ;  /* 0x0000000608087c24 */ /* 0x001fe2000f8e02ff */
[----:B------:R-:W-:Y:S01]  /*0560*/  LOP3.LUT R7, R22, 0xf, RZ, 0xc0, !PT ;  /* 0x0000000f16077812 */ /* 0x000fe200078ec0ff */
[----:B------:R-:W-:Y:S01]  /*0570*/  IMAD R12, R16, 0x20, R21 ;  /* 0x00000020100c7824 */ /* 0x000fe200078e0215 */
[----:B------:R-:W-:Y:S01]  /*0580*/  LOP3.LUT R6, R19, 0x30, R6, 0x78, !PT ;  /* 0x0000003013067812 */ /* 0x000fe200078e7806 */
[C---:B------:R-:W-:Y:S01]  /*0590*/  IMAD R19, R15.reuse, 0x20, R18 ;  /* 0x000000200f137824 */ /* 0x040fe200078e0212 */
[----:B------:R-:W-:Y:S01]  /*05a0*/  LEA R15, R15, UR5, 0x4 ;  /* 0x000000050f0f7c11 */ /* 0x000fe2000f8e20ff */
[----:B------:R-:W-:Y:S01]  /*05b0*/  IMAD R18, R17, 0x90, RZ ;  /* 0x0000009011127824 */ /* 0x000fe200078e02ff */
[--C-:B------:R-:W-:Y:S01]  /*05c0*/  LOP3.LUT R12, R12, 0x10, R13.reuse, 0x78, !PT ;  /* 0x000000100c0c7812 */ /* 0x100fe200078e780d */
[----:B------:R-:W-:Y:S01]  /*05d0*/  IMAD R16, R7, UR4, RZ ;  /* 0x0000000407107c24 */ /* 0x000fe2000f8e02ff */
[----:B------:R-:W-:Y:S01]  /*05e0*/  IADD3 R6, R6, R19, RZ ;  /* 0x0000001306067210 */ /* 0x000fe20007ffe0ff */
[----:B-1----:R-:W-:Y:S01]  /*05f0*/  IMAD R10, R10, UR6, RZ ;  /* 0x000000060a0a7c24 */ /* 0x002fe2000f8e02ff */
[----:B------:R-:W-:Y:S01]  /*0600*/  LOP3.LUT R7, R18, 0x30, R13, 0x78, !PT ;  /* 0x0000003012077812 */ /* 0x000fe200078e780d */
[----:B------:R-:W-:Y:S01]  /*0610*/  IMAD.SHL.U32 R18, R16, 0x2, RZ ;  /* 0x0000000210127824 */ /* 0x000fe200078e00ff */
[----:B------:R-:W-:Y:S01]  /*0620*/  MOV R95, 0xff800000 ;  /* 0xff800000005f7802 */ /* 0x000fe20000000f00 */
[----:B------:R-:W-:Y:S01]  /*0630*/  IMAD.SHL.U32 R13, R8, 0x2, RZ ;  /* 0x00000002080d7824 */ /* 0x000fe200078e00ff */
[----:B------:R-:W-:Y:S01]  /*0640*/  UMOV UR4, URZ ;  /* 0x0000003f00047c82 */ /* 0x000fe20008000000 */
[----:B------:R-:W-:Y:S01]  /*0650*/  IMAD R17, R14, R11, RZ ;  /* 0x0000000b0e117224 */ /* 0x000fe200078e02ff */
[--C-:B------:R-:W-:Y:S01]  /*0660*/  SHF.R.U32.HI R14, RZ, 0x4, R22.reuse ;  /* 0x00000004ff0e7819 */ /* 0x100fe20000011616 */
[----:B------:R-:W-:Y:S01]  /*0670*/  IMAD.IADD R12, R12, 0x1, R15 ;  /* 0x000000010c0c7824 */ /* 0x000fe200078e020f */
[----:B------:R-:W-:Y:S01]  /*0680*/  IADD3 R81, P0, P1, R18, UR8, R13 ;  /* 0x0000000812517c10 */ /* 0x000fe2000f91e00d */
[----:B------:R-:W-:Y:S01]  /*0690*/  IMAD.SHL.U32 R18, R17, 0x2, RZ ;  /* 0x0000000211127824 */ /* 0x000fe200078e00ff */
[----:B------:R-:W-:Y:S01]  /*06a0*/  SHF.L.U32 R13, R10, 0x1, RZ ;  /* 0x000000010a0d7819 */ /* 0x000fe200000006ff */
[----:B------:R-:W-:Y:S01]  /*06b0*/  IMAD.HI R8, R8, 0x2, RZ ;  /* 0x0000000208087827 */ /* 0x000fe200078e02ff */
[----:B------:R-:W-:-:S02]  /*06c0*/  SHF.R.U32.HI R15, RZ, 0x6, R22 ;  /* 0x00000006ff0f7819 */ /* 0x000fc40000011616 */
[----:B------:R-:W-:Y:S01]  /*06d0*/  SGXT.U32 R14, R14, 0x3 ;  /* 0x000000030e0e781a */ /* 0x000fe20000000000 */
[----:B------:R-:W-:Y:S01]  /*06e0*/  IMAD.HI R17, R17, 0x2, RZ ;  /* 0x0000000211117827 */ /* 0x000fe200078e02ff */
[----:B------:R-:W-:Y:S02]  /*06f0*/  IADD3 R74, P2, P3, R18, UR12, R13 ;  /* 0x0000000c124a7c10 */ /* 0x000fe4000fb5e00d */
[----:B------:R-:W-:Y:S01]  /*0700*/  SGXT.U32 R13, R15, 0x1 ;  /* 0x000000010f0d781a */ /* 0x000fe20000000000 */
[----:B------:R-:W-:-:S04]  /*0710*/  IMAD.HI R15, R16, 0x2, RZ ;  /* 0x00000002100f7827 */ /* 0x000fc800078e02ff */
[----:B------:R-:W-:Y:S01]  /*0720*/  IMAD R14, R14, R9, RZ ;  /* 0x000000090e0e7224 */ /* 0x000fe200078e02ff */
[----:B------:R-:W-:Y:S01]  /*0730*/  IADD3.X R21, R15, UR9, R8, P0, P1 ;  /* 0x000000090f157c10 */ /* 0x000fe200087e2408 */
[----:B------:R-:W-:Y:S01]  /*0740*/  IMAD.HI R16, R10, 0x2, RZ ;  /* 0x000000020a107827 */ /* 0x000fe200078e02ff */
[----:B------:R-:W-:Y:S02]  /*0750*/  LEA.HI R10, R22, 0x38, RZ, 0x1c ;  /* 0x00000038160a7811 */ /* 0x000fe400078fe0ff */
[C---:B------:R-:W-:Y:S01]  /*0760*/  LEA R92, P1, R14.reuse, R81, 0x1 ;  /* 0x000000510e5c7211 */ /* 0x040fe200078208ff */
[----:B------:R-:W-:Y:S01]  /*0770*/  IMAD R8, R9, 0x8, R14 ;  /* 0x0000000809087824 */ /* 0x000fe200078e020e */
[----:B------:R-:W-:Y:S01]  /*0780*/  IADD3.X R26, R17, UR13, R16, P2, P3 ;  /* 0x0000000d111a7c10 */ /* 0x000fe200097e6410 */
[----:B--2---:R-:W-:Y:S01]  /*0790*/  IMAD R19, R13, R28, RZ ;  /* 0x0000001c0d137224 */ /* 0x004fe200078e02ff */
[----:B------:R-:W-:Y:S01]  /*07a0*/  LEA.HI.X.SX32 R93, R14, R21, 0x1, P1 ;  /* 0x000000150e5d7211 */ /* 0x000fe200008f0eff */
[----:B------:R-:W-:Y:S01]  /*07b0*/  IMAD R13, R10, R9, RZ ;  /* 0x000000090a0d7224 */ /* 0x000fe200078e02ff */
[----:B------:R-:W-:Y:S01]  /*07c0*/  LEA R10, R9, R8, 0x3 ;  /* 0x00000008090a7211 */ /* 0x000fe200078e18ff */
[----:B------:R-:W-:Y:S01]  /*07d0*/  IMAD R15, R28, 0x2, R19 ;  /* 0x000000021c0f7824 */ /* 0x000fe200078e0213 */
[----:B------:R-:W-:-:S02]  /*07e0*/  LEA R90, P2, R8, R81, 0x1 ;  /* 0x00000051085a7211 */ /* 0x000fc400078408ff */
[----:B------:R-:W-:Y:S01]  /*07f0*/  LEA R78, P3, R13, R81, 0x1 ;  /* 0x000000510d4e7211 */ /* 0x000fe200078608ff */
[C---:B------:R-:W-:Y:S01]  /*0800*/  IMAD R16, R9.reuse, 0x8, R10 ;  /* 0x0000000809107824 */ /* 0x040fe200078e020a */
[----:B------:R-:W-:Y:S01]  /*0810*/  LEA.HI.X.SX32 R91, R8, R21, 0x1, P2 ;  /* 0x00000015085b7211 */ /* 0x000fe200010f0eff */
[----:B------:R-:W-:Y:S01]  /*0820*/  IMAD R17, R28, 0x2, R15 ;  /* 0x000000021c117824 */ /* 0x000fe200078e020f */
[----:B------:R-:W-:Y:S01]  /*0830*/  LEA R88, P1, R10, R81, 0x1 ;  /* 0x000000510a587211 */ /* 0x000fe200078208ff */
[----:B------:R-:W-:Y:S01]  /*0840*/  IMAD R14, R9, 0x8, R16 ;  /* 0x00000008090e7824 */ /* 0x000fe200078e0210 */
[-C--:B------:R-:W-:Y:S01]  /*0850*/  LEA.HI.X.SX32 R79, R13, R21.reuse, 0x1, P3 ;  /* 0x000000150d4f7211 */ /* 0x080fe200018f0eff */
[----:B------:R-:W-:Y:S01]  /*0860*/  IMAD R13, R28, 0x2, R17 ;  /* 0x000000021c0d7824 */ /* 0x000fe200078e0211 */
[----:B------:R-:W-:Y:S02]  /*0870*/  LEA.HI.X.SX32 R89, R10, R21, 0x1, P1 ;  /* 0x000000150a597211 */ /* 0x000fe400008f0eff */
[----:B------:R-:W-:Y:S01]  /*0880*/  LEA R8, R9, R14, 0x3 ;  /* 0x0000000e09087211 */ /* 0x000fe200078e18ff */
[----:B------:R-:W-:Y:S01]  /*0890*/  IMAD R24, R28, 0x2, R13 ;  /* 0x000000021c187824 */ /* 0x000fe200078e020d */
[----:B------:R-:W-:-:S02]  /*08a0*/  LEA R84, P2, R14, R81, 0x1 ;  /* 0x000000510e547211 */ /* 0x000fc400078408ff */
[C---:B------:R-:W-:Y:S01]  /*08b0*/  LEA R82, P3, R8.reuse, R81, 0x1 ;  /* 0x0000005108527211 */ /* 0x040fe200078608ff */
[----:B------:R-:W-:Y:S01]  /*08c0*/  IMAD R10, R9, 0x8, R8 ;  /* 0x00000008090a7824 */ /* 0x000fe200078e0208 */
[----:B------:R-:W-:Y:S02]  /*08d0*/  LEA R76, P0, R19, R74, 0x1 ;  /* 0x0000004a134c7211 */ /* 0x000fe400078008ff */
[----:B------:R-:W-:Y:S02]  /*08e0*/  LEA.HI.X.SX32 R83, R8, R21, 0x1, P3 ;  /* 0x0000001508537211 */ /* 0x000fe400018f0eff */
[-C--:B------:R-:W-:Y:S02]  /*08f0*/  LEA R80, P4, R10, R81.reuse, 0x1 ;  /* 0x000000510a507211 */ /* 0x080fe400078808ff */
[----:B------:R-:W-:Y:S02]  /*0900*/  LEA R8, R28, R24, 0x1 ;  /* 0x000000181c087211 */ /* 0x000fe400078e08ff */
[----:B------:R-:W-:-:S02]  /*0910*/  LEA R86, P1, R16, R81, 0x1 ;  /* 0x0000005110567211 */ /* 0x000fc400078208ff */
[-C--:B------:R-:W-:Y:S02]  /*0920*/  LEA.HI.X.SX32 R85, R14, R21.reuse, 0x1, P2 ;  /* 0x000000150e557211 */ /* 0x080fe400010f0eff */
[-C--:B------:R-:W-:Y:S01]  /*0930*/  LEA.HI.X.SX32 R81, R10, R21.reuse, 0x1, P4 ;  /* 0x000000150a517211 */ /* 0x080fe200020f0eff */
[----:B------:R-:W-:Y:S01]  /*0940*/  IMAD R10, R28, 0x2, R8 ;  /* 0x000000021c0a7824 */ /* 0x000fe200078e0208 */
[----:B------:R-:W-:Y:S02]  /*0950*/  LEA R22, P2, R13, R74, 0x1 ;  /* 0x0000004a0d167211 */ /* 0x000fe400078408ff */
[----:B------:R-:W-:Y:S01]  /*0960*/  LEA.HI.X.SX32 R87, R16, R21, 0x1, P1 ;  /* 0x0000001510577211 */ /* 0x000fe200008f0eff */
[----:B------:R-:W-:Y:S01]  /*0970*/  IMAD.MOV.U32 R16, RZ, RZ, RZ ;  /* 0x000000ffff107224 */ /* 0x000fe200078e00ff */
[----:B------:R-:W-:Y:S02]  /*0980*/  LEA.HI.X.SX32 R77, R19, R26, 0x1, P0 ;  /* 0x0000001a134d7211 */ /* 0x000fe400000f0eff */
[----:B------:R-:W-:-:S02]  /*0990*/  LEA R18, P1, R15, R74, 0x1 ;  /* 0x0000004a0f127211 */ /* 0x000fc400078208ff */
[----:B------:R-:W-:Y:S02]  /*09a0*/  LEA R20, P0, R17, R74, 0x1 ;  /* 0x0000004a11147211 */ /* 0x000fe400078008ff */
[-C--:B------:R-:W-:Y:S01]  /*09b0*/  LEA.HI.X.SX32 R23, R13, R26.reuse, 0x1, P2 ;  /* 0x0000001a0d177211 */ /* 0x080fe200010f0eff */
[----:B------:R-:W-:Y:S01]  /*09c0*/  IMAD R13, R28, 0x2, R10 ;  /* 0x000000021c0d7824 */ /* 0x000fe200078e020a */
[-C--:B------:R-:W-:Y:S02]  /*09d0*/  LEA.HI.X.SX32 R19, R15, R26.reuse, 0x1, P1 ;  /* 0x0000001a0f137211 */ /* 0x080fe400008f0eff */
[----:B------:R-:W-:Y:S02]  /*09e0*/  CS2R R28, SRZ ;  /* 0x00000000001c7805 */ /* 0x000fe4000001ff00 */
[----:B------:R-:W-:Y:S01]  /*09f0*/  LEA.HI.X.SX32 R21, R17, R26, 0x1, P0 ;  /* 0x0000001a11157211 */ /* 0x000fe200000f0eff */
[----:B------:R-:W-:Y:S01]  /*0a00*/  IMAD.MOV.U32 R17, RZ, RZ, 0x3f800000 ;  /* 0x3f800000ff117424 */ /* 0x000fe200078e00ff */
[----:B------:R-:W-:-:S02]  /*0a10*/  LEA R68, P0, R24, R74, 0x1 ;  /* 0x0000004a18447211 */ /* 0x000fc400078008ff */
[-C--:B------:R-:W-:Y:S02]  /*0a20*/  LEA R70, P1, R8, R74.reuse, 0x1 ;  /* 0x0000004a08467211 */ /* 0x080fe400078208ff */
[-C--:B------:R-:W-:Y:S02]  /*0a30*/  LEA R72, P2, R10, R74.reuse, 0x1 ;  /* 0x0000004a0a487211 */ /* 0x080fe400078408ff */
[----:B------:R-:W-:Y:S02]  /*0a40*/  LEA R74, P3, R13, R74, 0x1 ;  /* 0x0000004a0d4a7211 */ /* 0x000fe400078608ff */
[-C--:B------:R-:W-:Y:S02]  /*0a50*/  LEA.HI.X.SX32 R69, R24, R26.reuse, 0x1, P0 ;  /* 0x0000001a18457211 */ /* 0x080fe400000f0eff */
[----:B------:R-:W-:Y:S02]  /*0a60*/  CS2R R24, SRZ ;  /* 0x0000000000187805 */ /* 0x000fe4000001ff00 */
[-C--:B------:R-:W-:Y:S01]  /*0a70*/  LEA.HI.X.SX32 R71, R8, R26.reuse, 0x1, P1 ;  /* 0x0000001a08477211 */ /* 0x080fe200008f0eff */
[----:B------:R-:W-:Y:S01]  /*0a80*/  IMAD.MOV.U32 R8, RZ, RZ, RZ ;  /* 0x000000ffff087224 */ /* 0x000fe200078e00ff */
[----:B------:R-:W-:-:S02]  /*0a90*/  LEA.HI.X.SX32 R73, R10, R26, 0x1, P2 ;  /* 0x0000001a0a497211 */ /* 0x000fc400010f0eff */
[----:B------:R-:W-:Y:S02]  /*0aa0*/  LEA.HI.X.SX32 R75, R13, R26, 0x1, P3 ;  /* 0x0000001a0d4b7211 */ /* 0x000fe400018f0eff */
[----:B------:R-:W-:Y:S02]  /*0ab0*/  CS2R R26, SRZ ;  /* 0x00000000001a7805 */ /* 0x000fe4000001ff00 */
[C---:B------:R-:W-:Y:S02]  /*0ac0*/  LOP3.LUT R13, R2.reuse, 0x40, RZ, 0x3c, !PT ;  /* 0x00000040020d7812 */ /* 0x040fe400078e3cff */
[----:B------:R-:W-:Y:S02]  /*0ad0*/  LOP3.LUT R14, R2, 0x60, RZ, 0x3c, !PT ;  /* 0x00000060020e7812 */ /* 0x000fe400078e3cff */
[----:B------:R-:W-:Y:S02]  /*0ae0*/  MOV R10, 0x3f800000 ;  /* 0x3f800000000a7802 */ /* 0x000fe40000000f00 */
[----:B------:R-:W-:-:S07]  /*0af0*/  LOP3.LUT R15, R7, 0x40, RZ, 0x3c, !PT ;  /* 0x00000040070f7812 */ /* 0x000fce00078e3cff */
.L_x_1:
[----:B------:R-:W-:-:S04]  /*0b00*/  IMAD.WIDE R36, R16, 0x2, R88 ;  /* 0x0000000210247825 */ /* 0x000fc800078e0258 */
[C---:B------:R-:W-:Y:S02]  /*0b10*/  IMAD.WIDE R32, R16.reuse, 0x2, R92 ;  /* 0x0000000210207825 */ /* 0x040fe400078e025c */
[----:B------:R-:W2:Y:S02]  /*0b20*/  LDG.E.U16 R37, desc[UR10][R36.64] ;  /* 0x0000000a24257981 */ /* 0x000ea4000c1e1500 */
[C---:B------:R-:W-:Y:S02]  /*0b30*/  IMAD.WIDE R34, R16.reuse, 0x2, R90 ;  /* 0x0000000210227825 */ /* 0x040fe400078e025a */
[----:B------:R-:W3:Y:S02]  /*0b40*/  LDG.E.U16 R49, desc[UR10][R32.64] ;  /* 0x0000000a20317981 */ /* 0x000ee4000c1e1500 */
[C---:B------:R-:W-:Y:S02]  /*0b50*/  IMAD.WIDE R38, R16.reuse, 0x2, R86 ;  /* 0x0000000210267825 */ /* 0x040fe400078e0256 */
[----:B------:R-:W4:Y:S02]  /*0b60*/  LDG.E.U16 R51, desc[UR10][R34.64] ;  /* 0x0000000a22337981 */ /* 0x000f24000c1e1500 */
[----:B------:R-:W-:-:S02]  /*0b70*/  IMAD.WIDE R40, R16, 0x2, R84 ;  /* 0x0000000210287825 */ /* 0x000fc400078e0254 */
[----:B------:R-:W5:Y:S02]  /*0b80*/  LDG.E.U16 R57, desc[UR10][R38.64] ;  /* 0x0000000a26397981 */ /* 0x000f64000c1e1500 */
[C---:B------:R-:W-:Y:S02]  /*0b90*/  IMAD.WIDE R42, R16.reuse, 0x2, R82 ;  /* 0x00000002102a7825 */ /* 0x040fe400078e0252 */
[----:B------:R-:W5:Y:S02]  /*0ba0*/  LDG.E.U16 R59, desc[UR10][R40.64] ;  /* 0x0000000a283b7981 */ /* 0x000f64000c1e1500 */
[C---:B------:R-:W-:Y:S02]  /*0bb0*/  IMAD.WIDE R44, R16.reuse, 0x2, R80 ;  /* 0x00000002102c7825 */ /* 0x040fe400078e0250 */
[----:B------:R-:W5:Y:S02]  /*0bc0*/  LDG.E.U16 R65, desc[UR10][R42.64] ;  /* 0x0000000a2a417981 */ /* 0x000f64000c1e1500 */
[----:B------:R-:W-:-:S02]  /*0bd0*/  IMAD.WIDE R46, R16, 0x2, R78 ;  /* 0x00000002102e7825 */ /* 0x000fc400078e024e */
[----:B------:R-:W5:Y:S04]  /*0be0*/  LDG.E.U16 R67, desc[UR10][R44.64] ;  /* 0x0000000a2c437981 */ /* 0x000f68000c1e1500 */
[----:B------:R-:W5:Y:S01]  /*0bf0*/  LDG.E.U16 R97, desc[UR10][R46.64] ;  /* 0x0000000a2e617981 */ /* 0x000f62000c1e1500 */
[----:B------:R-:W-:Y:S06]  /*0c00*/  BAR.SYNC.DEFER_BLOCKING 0x0 ;  /* 0x0000000000007b1d */ /* 0x000fec0000010000 */
[----:B------:R-:W0:Y:S01]  /*0c10*/  S2R R66, SR_TID.X ;  /* 0x0000000000427919 */ /* 0x000e220000002100 */
[----:B------:R-:W-:-:S04]  /*0c20*/  IMAD.WIDE R108, R8, 0x2, R68 ;  /* 0x00000002086c7825 */ /* 0x000fc800078e0244 */
[----:B------:R-:W-:-:S04]  /*0c30*/  IMAD.WIDE R112, R8, 0x2, R18 ;  /* 0x0000000208707825 */ /* 0x000fc800078e0212 */
[----:B------:R-:W-:-:S04]  /*0c40*/  IMAD.WIDE R98, R8, 0x2, R72 ;  /* 0x0000000208627825 */ /* 0x000fc800078e0248 */
[----:B------:R-:W-:-:S04]  /*0c50*/  IMAD.WIDE R114, R8, 0x2, R20 ;  /* 0x0000000208727825 */ /* 0x000fc800078e0214 */
[----:B------:R-:W-:-:S04]  /*0c60*/  IMAD.WIDE R100, R8, 0x2, R74 ;  /* 0x0000000208647825 */ /* 0x000fc800078e024a */
[----:B------:R-:W-:Y:S01]  /*0c70*/  IMAD.WIDE R110, R8, 0x2, R22 ;  /* 0x00000002086e7825 */ /* 0x000fe200078e0216 */
[----:B0-----:R-:W-:-:S04]  /*0c80*/  LOP3.LUT R106, R66, 0x3, RZ, 0xc0, !PT ;  /* 0x00000003426a7812 */ /* 0x001fc800078ec0ff */
[----:B------:R-:W-:-:S04]  /*0c90*/  LEA R106, R106, UR4, 0x1 ;  /* 0x000000046a6a7c11 */ /* 0x000fc8000f8e08ff */
[----:B------:R-:W-:Y:S01]  /*0ca0*/  ISETP.GE.AND P0, PT, R5, R106, PT ;  /* 0x0000006a0500720c */ /* 0x000fe20003f06270 */
[C---:B------:R-:W-:Y:S02]  /*0cb0*/  VIADD R120, R106.reuse, 0x9 ;  /* 0x000000096a787836 */ /* 0x040fe40000000000 */
[C---:B------:R-:W-:Y:S02]  /*0cc0*/  VIADD R116, R106.reuse, 0x11 ;  /* 0x000000116a747836 */ /* 0x040fe40000000000 */
[C---:B------:R-:W-:Y:S01]  /*0cd0*/  VIADD R122, R106.reuse, 0x18 ;  /* 0x000000186a7a7836 */ /* 0x040fe20000000000 */
[----:B------:R-:W-:Y:S01]  /*0ce0*/  IADD3 R118, R106, 0x19, RZ ;  /* 0x000000196a767810 */ /* 0x000fe20007ffe0ff */
[----:B--2---:R-:W-:Y:S04]  /*0cf0*/  STS.U16 [R2+UR5+0x200], R37 ;  /* 0x0002002502007988 */ /* 0x004fe80008000405 */
[----:B---3--:R-:W-:Y:S04]  /*0d00*/  STS.U16 [R2+UR5], R49 ;  /* 0x0000003102007988 */ /* 0x008fe80008000405 */
[----:B----4-:R-:W-:Y:S04]  /*0d10*/  STS.U16 [R2+UR5+0x100], R51 ;  /* 0x0001003302007988 */ /* 0x010fe80008000405 */
[----:B-----5:R-:W-:Y:S04]  /*0d20*/  STS.U16 [R2+UR5+0x300], R57 ;  /* 0x0003003902007988 */ /* 0x020fe80008000405 */
[----:B------:R-:W-:Y:S04]  /*0d30*/  STS.U16 [R2+UR5+0x400], R59 ;  /* 0x0004003b02007988 */ /* 0x000fe80008000405 */
[----:B------:R0:W-:Y:S04]  /*0d40*/  STS.U16 [R2+UR5+0x500], R65 ;  /* 0x0005004102007988 */ /* 0x0001e80008000405 */
[----:B------:R-:W-:Y:S04]  /*0d50*/  STS.U16 [R2+UR5+0x600], R67 ;  /* 0x0006004302007988 */ /* 0x000fe80008000405 */
[----:B------:R1:W-:Y:S01]  /*0d60*/  STS.U16 [R2+UR5+0x700], R97 ;  /* 0x0007006102007988 */ /* 0x0003e20008000405 */
[----:B------:R-:W-:Y:S06]  /*0d70*/  BAR.SYNC.DEFER_BLOCKING 0x0 ;  /* 0x0000000000007b1d */ /* 0x000fec0000010000 */
[----:B------:R-:W-:Y:S04]  /*0d80*/  LDSM.16.MT88.4 R32, [R6+0x800] ;  /* 0x000800000620783b */ /* 0x000fe80000004200 */
[----:B------:R-:W2:Y:S01]  /*0d90*/  LDSM.16.M88.4 R36, [R12+0x600] ;  /* 0x000600000c24783b */ /* 0x000ea20000000200 */
[----:B0-----:R-:W-:-:S03]  /*0da0*/  IMAD.WIDE R64, R8, 0x2, R76 ;  /* 0x0000000208407825 */ /* 0x001fc600078e024c */
[----:B------:R-:W3:Y:S01]  /*0db0*/  LDG.E.U16 R107, desc[UR10][R108.64] ;  /* 0x0000000a6c6b7981 */ /* 0x000ee2000c1e1500 */
[----:B-1----:R-:W-:-:S03]  /*0dc0*/  IMAD.WIDE R96, R8, 0x2, R70 ;  /* 0x0000000208607825 */ /* 0x002fc600078e0246 */
[----:B------:R2:W4:Y:S04]  /*0dd0*/  LDG.E.U16 R103, desc[UR10][R64.64] ;  /* 0x0000000a40677981 */ /* 0x000528000c1e1500 */
[----:B------:R-:W5:Y:S04]  /*0de0*/  LDG.E.U16 R102, desc[UR10][R112.64] ;  /* 0x0000000a70667981 */ /* 0x000f68000c1e1500 */
[----:B------:R-:W5:Y:S04]  /*0df0*/  LDG.E.U16 R104, desc[UR10][R114.64] ;  /* 0x0000000a72687981 */ /* 0x000f68000c1e1500 */
[----:B------:R-:W5:Y:S04]  /*0e00*/  LDG.E.U16 R98, desc[UR10][R98.64] ;  /* 0x0000000a62627981 */ /* 0x000f68000c1e1500 */
[----:B------:R0:W5:Y:S04]  /*0e10*/  LDG.E.U16 R105, desc[UR10][R110.64] ;  /* 0x0000000a6e697981 */ /* 0x000168000c1e1500 */
[----:B------:R-:W5:Y:S04]  /*0e20*/  LDG.E.U16 R101, desc[UR10][R100.64] ;  /* 0x0000000a64657981 */ /* 0x000f68000c1e1500 */
[----:B------:R-:W1:Y:S04]  /*0e30*/  LDSM.16.M88.4 R52, [R12] ;  /* 0x000000000c34783b */ /* 0x000e680000000200 */
[----:B------:R-:W1:Y:S01]  /*0e40*/  LDSM.16.M88.4 R44, [R12+0x200] ;  /* 0x000200000c2c783b */ /* 0x000e620000000200 */
[----:B--2---:R-:W-:Y:S03]  /*0e50*/  HMMA.16816.F32 R64, R32, R36, RZ ;  /* 0x000000242040723c */ /* 0x004fe600000018ff */
[----:B------:R2:W5:Y:S04]  /*0e60*/  LDG.E.U16 R36, desc[UR10][R96.64] ;  /* 0x0000000a60247981 */ /* 0x000568000c1e1500 */
[----:B------:R-:W2:Y:S01]  /*0e70*/  LDSM.16.M88.4 R60, [R12+0x400] ;  /* 0x000400000c3c783b */ /* 0x000ea20000000200 */
[----:B------:R-:W-:-:S02]  /*0e80*/  LOP3.LUT R37, R5, 0x8, RZ, 0xfc, !PT ;  /* 0x0000000805257812 */ /* 0x000fc400078efcff */
[----:B0-----:R-:W-:Y:S01]  /*0e90*/  LOP3.LUT R110, R106, 0x20, RZ, 0xfc, !PT ;  /* 0x000000206a6e7812 */ /* 0x001fe200078efcff */
[----:B------:R-:W-:Y:S01]  /*0ea0*/  BAR.SYNC.DEFER_BLOCKING 0x0 ;  /* 0x0000000000007b1d */ /* 0x000fe20000010000 */
[C---:B-1----:R-:W-:Y:S06]  /*0eb0*/  HMMA.16816.F32 R48, R32.reuse, R54, RZ ;  /* 0x000000362030723c */ /* 0x042fec00000018ff */
[C---:B------:R-:W-:Y:S06]  /*0ec0*/  HMMA.16816.F32 R52, R32.reuse, R52, RZ ;  /* 0x000000342034723c */ /* 0x040fec00000018ff */
[----:B------:R-:W-:Y:S01]  /*0ed0*/  HMMA.16816.F32 R40, R32, R44, RZ ;  /* 0x0000002c2028723c */ /* 0x000fe200000018ff */
[----:B------:R-:W-:-:S05]  /*0ee0*/  ISETP.GE.AND P3, PT, R37, R106, PT ;  /* 0x0000006a2500720c */ /* 0x000fca0003f66270 */
[----:B------:R-:W-:Y:S01]  /*0ef0*/  HMMA.16816.F32 R44, R32, R46, RZ ;  /* 0x0000002e202c723c */ /* 0x000fe200000018ff */
[----:B------:R-:W-:-:S05]  /*0f00*/  ISETP.GT.AND P4, PT, R37, R106, PT ;  /* 0x0000006a2500720c */ /* 0x000fca0003f84270 */
[C---:B--2---:R-:W-:Y:S06]  /*0f10*/  HMMA.16816.F32 R56, R32.reuse, R60, RZ ;  /* 0x0000003c2038723c */ /* 0x044fec00000018ff */
[----:B------:R-:W-:Y:S01]  /*0f20*/  HMMA.16816.F32 R60, R32, R62, RZ ;  /* 0x0000003e203c723c */ /* 0x000fe200000018ff */
[----:B------:R-:W-:-:S05]  /*0f30*/  FMUL R55, R55, UR7 ;  /* 0x0000000737377c20 */ /* 0x000fca0008400000 */
[----:B------:R-:W-:Y:S01]  /*0f40*/  HMMA.16816.F32 R32, R32, R38, RZ ;  /* 0x000000262020723c */ /* 0x000fe200000018ff */
[----:B------:R-:W-:-:S06]  /*0f50*/  FMUL R42, R42, UR7 ;  /* 0x000000072a2a7c20 */ /* 0x000fcc0008400000 */
[----:B------:R-:W-:Y:S02]  /*0f60*/  VIADD R38, R106, 0x10 ;  /* 0x000000106a267836 */ /* 0x000fe40000000000 */
[----:B------:R-:W-:Y:S01]  /*0f70*/  FMUL R39, R54, UR7 ;  /* 0x0000000736277c20 */ /* 0x000fe20008400000 */
[----:B------:R-:W-:Y:S01]  /*0f80*/  FMUL R54, R50, UR7 ;  /* 0x0000000732367c20 */ /* 0x000fe20008400000 */
[----:B------:R-:W-:Y:S02]  /*0f90*/  FSEL R50, R55, -INF , P4 ;  /* 0xff80000037327808 */ /* 0x000fe40002000000 */
[----:B------:R-:W-:Y:S02]  /*0fa0*/  ISETP.GE.AND P6, PT, R37, R38, PT ;  /* 0x000000262500720c */ /* 0x000fe40003fc6270 */
[----:B------:R-:W-:Y:S01]  /*0fb0*/  FSEL R39, R39, -INF , P3 ;  /* 0xff80000027277808 */ /* 0x000fe20001800000 */
[----:B------:R-:W-:Y:S01]  /*0fc0*/  FMUL R51, R51, UR7 ;  /* 0x0000000733337c20 */ /* 0x000fe20008400000 */
[----:B------:R-:W-:-:S02]  /*0fd0*/  FSEL R42, R42, -INF , P6 ;  /* 0xff8000002a2a7808 */ /* 0x000fc40003000000 */
[----:B------:R-:W-:Y:S02]  /*0fe0*/  ISETP.GE.AND P6, PT, R37, R120, PT ;  /* 0x000000782500720c */ /* 0x000fe40003fc6270 */
[----:B------:R-:W-:Y:S02]  /*0ff0*/  FSEL R54, R54, -INF , P0 ;  /* 0xff80000036367808 */ /* 0x000fe40000000000 */
[----:B------:R-:W-:Y:S02]  /*1000*/  FMNMX R97, R39, R50, !PT ;  /* 0x0000003227617209 */ /* 0x000fe40007800000 */
[----:B------:R-:W-:Y:S02]  /*1010*/  FSEL R124, R51, -INF , P6 ;  /* 0xff800000337c7808 */ /* 0x000fe40003000000 */
[----:B------:R-:W-:Y:S01]  /*1020*/  FMNMX R97, R54, R97, !PT ;  /* 0x0000006136617209 */ /* 0x000fe20007800000 */
[----:B------:R-:W-:Y:S01]  /*1030*/  FMUL R43, R43, UR7 ;  /* 0x000000072b2b7c20 */ /* 0x000fe20008400000 */
[----:B------:R-:W-:-:S02]  /*1040*/  ISETP.GE.AND P5, PT, R37, R116, PT ;  /* 0x000000742500720c */ /* 0x000fc40003fa6270 */
[----:B------:R-:W-:Y:S01]  /*1050*/  FMNMX R97, R124, R97, !PT ;  /* 0x000000617c617209 */ /* 0x000fe20007800000 */
[----:B------:R-:W-:Y:S01]  /*1060*/  FMUL R55, R46, UR7 ;  /* 0x000000072e377c20 */ /* 0x000fe20008400000 */
[----:B------:R-:W-:Y:S02]  /*1070*/  ISETP.GE.AND P1, PT, R37, R122, PT ;  /* 0x0000007a2500720c */ /* 0x000fe40003f26270 */
[----:B------:R-:W-:Y:S02]  /*1080*/  FSEL R46, R43, -INF , P5 ;  /* 0xff8000002b2e7808 */ /* 0x000fe40002800000 */
[----:B------:R-:W-:Y:S01]  /*1090*/  FMNMX R97, R42, R97, !PT ;  /* 0x000000612a617209 */ /* 0x000fe20007800000 */
[----:B------:R-:W-:Y:S01]  /*10a0*/  FMUL R47, R47, UR7 ;  /* 0x000000072f2f7c20 */ /* 0x000fe20008400000 */
[----:B------:R-:W-:Y:S02]  /*10b0*/  ISETP.GE.AND P2, PT, R37, R118, PT ;  /* 0x000000762500720c */ /* 0x000fe40003f46270 */
[----:B------:R-:W-:-:S02]  /*10c0*/  FSEL R43, R55, -INF , P1 ;  /* 0xff800000372b7808 */ /* 0x000fc40000800000 */
[----:B------:R-:W-:Y:S01]  /*10d0*/  FMNMX R97, R46, R97, !PT ;  /* 0x000000612e617209 */ /* 0x000fe20007800000 */
[----:B------:R-:W-:Y:S01]  /*10e0*/  FMUL R51, R58, UR7 ;  /* 0x000000073a337c20 */ /* 0x000fe20008400000 */
[----:B------:R-:W-:Y:S02]  /*10f0*/  FSEL R47, R47, -INF , P2 ;  /* 0xff8000002f2f7808 */ /* 0x000fe40001000000 */
[C---:B------:R-:W-:Y:S02]  /*1100*/  LOP3.LUT R114, R106.reuse, 0x21, RZ, 0xfc, !PT ;  /* 0x000000216a727812 */ /* 0x040fe400078efcff */
[----:B------:R-:W-:Y:S02]  /*1110*/  ISETP.GE.AND P2, PT, R37, R110, PT ;  /* 0x0000006e2500720c */ /* 0x000fe40003f46270 */
[----:B------:R-:W-:Y:S01]  /*1120*/  FMNMX R55, R43, R97, !PT ;  /* 0x000000612b377209 */ /* 0x000fe20007800000 */
[----:B------:R-:W-:Y:S01]  /*1130*/  FMUL R59, R59, UR7 ;  /* 0x000000073b3b7c20 */ /* 0x000fe20008400000 */
[----:B------:R-:W-:-:S02]  /*1140*/  LOP3.LUT R108, R106, 0x28, RZ, 0xfc, !PT ;  /* 0x000000286a6c7812 */ /* 0x000fc400078efcff */
[----:B------:R-:W-:Y:S02]  /*1150*/  ISETP.GE.AND P3, PT, R37, R114, PT ;  /* 0x000000722500720c */ /* 0x000fe40003f66270 */
[----:B------:R-:W-:Y:S02]  /*1160*/  FSEL R51, R51, -INF , P2 ;  /* 0xff80000033337808 */ /* 0x000fe40001000000 */
[----:B------:R-:W-:Y:S01]  /*1170*/  FMNMX R55, R47, R55, !PT ;  /* 0x000000372f377209 */ /* 0x000fe20007800000 */
[----:B------:R-:W-:Y:S01]  /*1180*/  FMUL R62, R62, UR7 ;  /* 0x000000073e3e7c20 */ /* 0x000fe20008400000 */
[----:B------:R-:W-:Y:S02]  /*1190*/  LOP3.LUT R112, R106, 0x29, RZ, 0xfc, !PT ;  /* 0x000000296a707812 */ /* 0x000fe400078efcff */
[----:B------:R-:W-:Y:S02]  /*11a0*/  ISETP.GE.AND P4, PT, R37, R108, PT ;  /* 0x0000006c2500720c */ /* 0x000fe40003f86270 */
[----:B------:R-:W-:-:S02]  /*11b0*/  FSEL R58, R59, -INF , P3 ;  /* 0xff8000003b3a7808 */ /* 0x000fc40001800000 */
[----:B------:R-:W-:Y:S01]  /*11c0*/  FMNMX R55, R51, R55, !PT ;  /* 0x0000003733377209 */ /* 0x000fe20007800000 */
[----:B------:R-:W-:Y:S01]  /*11d0*/  FMUL R63, R63, UR7 ;  /* 0x000000073f3f7c20 */ /* 0x000fe20008400000 */
[C---:B------:R-:W-:Y:S02]  /*11e0*/  LOP3.LUT R96, R106.reuse, 0x30, RZ, 0xfc, !PT ;  /* 0x000000306a607812 */ /* 0x040fe400078efcff */
[C---:B------:R-:W-:Y:S02]  /*11f0*/  LOP3.LUT R100, R106.reuse, 0x31, RZ, 0xfc, !PT ;  /* 0x000000316a647812 */ /* 0x040fe400078efcff */
[C---:B------:R-:W-:Y:S02]  /*1200*/  LOP3.LUT R59, R106.reuse, 0x38, RZ, 0xfc, !PT ;  /* 0x000000386a3b7812 */ /* 0x040fe400078efcff */
[----:B------:R-:W-:Y:S02]  /*1210*/  LOP3.LUT R97, R106, 0x39, RZ, 0xfc, !PT ;  /* 0x000000396a617812 */ /* 0x000fe400078efcff */
[----:B------:R-:W-:-:S02]  /*1220*/  ISETP.GE.AND P6, PT, R37, R112, PT ;  /* 0x000000702500720c */ /* 0x000fc40003fc6270 */
[----:B------:R-:W-:Y:S02]  /*1230*/  FSEL R62, R62, -INF , P4 ;  /* 0xff8000003e3e7808 */ /* 0x000fe40002000000 */
[----:B------:R-:W-:Y:S02]  /*1240*/  FMNMX R55, R58, R55, !PT ;  /* 0x000000373a377209 */ /* 0x000fe40007800000 */
[C---:B------:R-:W-:Y:S02]  /*1250*/  ISETP.GE.AND P5, PT, R37.reuse, R96, PT ;  /* 0x000000602500720c */ /* 0x040fe40003fa6270 */
[C---:B------:R-:W-:Y:S02]  /*1260*/  ISETP.GE.AND P1, PT, R37.reuse, R100, PT ;  /* 0x000000642500720c */ /* 0x040fe40003f26270 */
[C---:B------:R-:W-:Y:S02]  /*1270*/  ISETP.GE.AND P3, PT, R37.reuse, R59, PT ;  /* 0x0000003b2500720c */ /* 0x040fe40003f66270 */
[----:B------:R-:W-:Y:S01]  /*1280*/  ISETP.GE.AND P2, PT, R37, R97, PT ;  /* 0x000000612500720c */ /* 0x000fe20003f46270 */
[----:B------:R-:W-:Y:S01]  /*1290*/  FMUL R37, R66, UR7 ;  /* 0x0000000742257c20 */ /* 0x000fe20008400000 */
[----:B------:R-:W-:-:S02]  /*12a0*/  FSEL R66, R63, -INF , P6 ;  /* 0xff8000003f427808 */ /* 0x000fc40003000000 */
[----:B------:R-:W-:Y:S01]  /*12b0*/  FMNMX R63, R62, R55, !PT ;  /* 0x000000373e3f7209 */ /* 0x000fe20007800000 */
[----:B------:R-:W-:Y:S01]  /*12c0*/  FMUL R55, R67, UR7 ;  /* 0x0000000743377c20 */ /* 0x000fe20008400000 */
[----:B------:R-:W-:Y:S02]  /*12d0*/  FSEL R37, R37, -INF , P5 ;  /* 0xff80000025257808 */ /* 0x000fe40002800000 */
[----:B------:R-:W-:Y:S01]  /*12e0*/  FMNMX R63, R66, R63, !PT ;  /* 0x0000003f423f7209 */ /* 0x000fe20007800000 */
[----:B------:R-:W-:Y:S01]  /*12f0*/  FMUL R34, R34, UR7 ;  /* 0x0000000722227c20 */ /* 0x000fe20008400000 */
[----:B------:R-:W-:Y:S02]  /*1300*/  FSEL R55, R55, -INF , P1 ;  /* 0xff80000037377808 */ /* 0x000fe40000800000 */
[----:B------:R-:W-:Y:S01]  /*1310*/  FMNMX R67, R37, R63, !PT ;  /* 0x0000003f25437209 */ /* 0x000fe20007800000 */
[----:B------:R-:W-:Y:S01]  /*1320*/  FMUL R63, R35, UR7 ;  /* 0x00000007233f7c20 */ /* 0x000fe20008400000 */
[----:B------:R-:W-:-:S02]  /*1330*/  FSEL R35, R34, -INF , P3 ;  /* 0xff80000022237808 */ /* 0x000fc40001800000 */
[----:B------:R-:W-:Y:S02]  /*1340*/  FMNMX R67, R55, R67, !PT ;  /* 0x0000004337437209 */ /* 0x000fe40007800000 */
[----:B------:R-:W-:Y:S02]  /*1350*/  FSEL R34, R63, -INF , P2 ;  /* 0xff8000003f227808 */ /* 0x000fe40001000000 */
[----:B------:R-:W-:-:S04]  /*1360*/  FMNMX R67, R35, R67, !PT ;  /* 0x0000004323437209 */ /* 0x000fc80007800000 */
[----:B------:R-:W-:-:S05]  /*1370*/  FMNMX R63, R34, R67, !PT ;  /* 0x00000043223f7209 */ /* 0x000fca0007800000 */
[----:B------:R-:W0:Y:S01]  /*1380*/  SHFL.BFLY PT, R99, R63, 0x2, 0x1f ;  /* 0x0c401f003f637f89 */ /* 0x000e2200000e0000 */
[----:B------:R-:W-:Y:S01]  /*1390*/  FMUL R52, R52, UR7 ;  /* 0x0000000734347c20 */ /* 0x000fe20008400000 */
[----:B------:R-:W-:Y:S01]  /*13a0*/  ISETP.GE.AND P4, PT, R5, R38, PT ;  /* 0x000000260500720c */ /* 0x000fe20003f86270 */
[----:B------:R-:W-:Y:S01]  /*13b0*/  FMUL R40, R40, UR7 ;  /* 0x0000000728287c20 */ /* 0x000fe20008400000 */
[----:B------:R-:W-:Y:S02]  /*13c0*/  FMUL R38, R53, UR7 ;  /* 0x0000000735267c20 */ /* 0x000fe40008400000 */
[----:B------:R-:W-:Y:S02]  /*13d0*/  FSEL R109, R52, -INF , P0 ;  /* 0xff800000346d7808 */ /* 0x000fe40000000000 */
[----:B------:R-:W-:Y:S01]  /*13e0*/  ISETP.GT.AND P0, PT, R5, R106, PT ;  /* 0x0000006a0500720c */ /* 0x000fe20003f04270 */
[----:B------:R-:W-:Y:S01]  /*13f0*/  VIADD R106, R106, 0x8 ;  /* 0x000000086a6a7836 */ /* 0x000fe20000000000 */
[----:B------:R-:W-:Y:S01]  /*1400*/  FSEL R67, R40, -INF , P4 ;  /* 0xff80000028437808 */ /* 0x000fe20002000000 */
[----:B------:R-:W-:Y:S01]  /*1410*/  FMUL R48, R48, UR7 ;  /* 0x0000000730307c20 */ /* 0x000fe20008400000 */
[----:B------:R-:W-:-:S02]  /*1420*/  FSEL R38, R38, -INF , P0 ;  /* 0xff80000026267808 */ /* 0x000fc40000000000 */
[----:B------:R-:W-:Y:S01]  /*1430*/  ISETP.GE.AND P0, PT, R5, R106, PT ;  /* 0x0000006a0500720c */ /* 0x000fe20003f06270 */
[----:B------:R-:W-:Y:S01]  /*1440*/  FMUL R49, R49, UR7 ;  /* 0x0000000731317c20 */ /* 0x000fe20008400000 */
[----:B------:R-:W-:Y:S02]  /*1450*/  ISETP.GE.AND P6, PT, R5, R120, PT ;  /* 0x000000780500720c */ /* 0x000fe40003fc6270 */
[----:B------:R-:W-:Y:S02]  /*1460*/  FSEL R111, R48, -INF , P0 ;  /* 0xff800000306f7808 */ /* 0x000fe40000000000 */
[----:B0-----:R-:W-:Y:S02]  /*1470*/  FMNMX R40, R63, R99, !PT ;  /* 0x000000633f287209 */ /* 0x001fe40007800000 */
[----:B------:R-:W-:-:S03]  /*1480*/  FMNMX R48, R109, R38, !PT ;  /* 0x000000266d307209 */ /* 0x000fc60007800000 */
[----:B------:R-:W0:Y:S01]  /*1490*/  SHFL.BFLY PT, R53, R40, 0x1, 0x1f ;  /* 0x0c201f0028357f89 */ /* 0x000e2200000e0000 */
[----:B------:R-:W-:Y:S02]  /*14a0*/  FSEL R113, R49, -INF , P6 ;  /* 0xff80000031717808 */ /* 0x000fe40003000000 */
[----:B------:R-:W-:Y:S01]  /*14b0*/  FMNMX R48, R111, R48, !PT ;  /* 0x000000306f307209 */ /* 0x000fe20007800000 */
[----:B------:R-:W-:Y:S01]  /*14c0*/  FMUL R41, R41, UR7 ;  /* 0x0000000729297c20 */ /* 0x000fe20008400000 */
[----:B------:R-:W-:Y:S02]  /*14d0*/  ISETP.GE.AND P5, PT, R5, R116, PT ;  /* 0x000000740500720c */ /* 0x000fe40003fa6270 */
[----:B------:R-:W-:Y:S01]  /*14e0*/  FMNMX R48, R113, R48, !PT ;  /* 0x0000003071307209 */ /* 0x000fe20007800000 */
[----:B------:R-:W-:Y:S01]  /*14f0*/  FMUL R44, R44, UR7 ;  /* 0x000000072c2c7c20 */ /* 0x000fe20008400000 */
[----:B------:R-:W-:Y:S02]  /*1500*/  ISETP.GE.AND P3, PT, R5, R122, PT ;  /* 0x0000007a0500720c */ /* 0x000fe40003f66270 */
[----:B------:R-:W-:-:S02]  /*1510*/  FSEL R117, R41, -INF , P5 ;  /* 0xff80000029757808 */ /* 0x000fc40002800000 */
[----:B------:R-:W-:Y:S01]  /*1520*/  FMNMX R48, R67, R48, !PT ;  /* 0x0000003043307209 */ /* 0x000fe20007800000 */
[----:B------:R-:W-:Y:S01]  /*1530*/  FMUL R123, R45, UR7 ;  /* 0x000000072d7b7c20 */ /* 0x000fe20008400000 */
[----:B------:R-:W-:Y:S02]  /*1540*/  ISETP.GE.AND P2, PT, R5, R118, PT ;  /* 0x000000760500720c */ /* 0x000fe40003f46270 */
[----:B------:R-:W-:Y:S02]  /*1550*/  FSEL R45, R44, -INF , P3 ;  /* 0xff8000002c2d7808 */ /* 0x000fe40001800000 */
[----:B------:R-:W-:Y:S01]  /*1560*/  FMNMX R48, R117, R48, !PT ;  /* 0x0000003075307209 */ /* 0x000fe20007800000 */
[----:B------:R-:W-:Y:S01]  /*1570*/  FMUL R56, R56, UR7 ;  /* 0x0000000738387c20 */ /* 0x000fe20008400000 */
[----:B------:R-:W-:Y:S02]  /*1580*/  FSEL R123, R123, -INF , P2 ;  /* 0xff8000007b7b7808 */ /* 0x000fe40001000000 */
[----:B------:R-:W-:-:S02]  /*1590*/  ISETP.GE.AND P2, PT, R5, R110, PT ;  /* 0x0000006e0500720c */ /* 0x000fc40003f46270 */
[----:B------:R-:W-:Y:S01]  /*15a0*/  FMNMX R48, R45, R48, !PT ;  /* 0x000000302d307209 */ /* 0x000fe20007800000 */
[----:B------:R-:W-:Y:S01]  /*15b0*/  FMUL R57, R57, UR7 ;  /* 0x0000000739397c20 */ /* 0x000fe20008400000 */
[----:B0-----:R-:W-:Y:S02]  /*15c0*/  FMNMX R53, R40, R53, !PT ;  /* 0x0000003528357209 */ /* 0x001fe40007800000 */
[----:B------:R-:W-:Y:S02]  /*15d0*/  ISETP.GE.AND P1, PT, R5, R114, PT ;  /* 0x000000720500720c */ /* 0x000fe40003f26270 */
[----:B------:R-:W-:Y:S02]  /*15e0*/  FSEL R40, R56, -INF , P2 ;  /* 0xff80000038287808 */ /* 0x000fe40001000000 */
[----:B------:R-:W-:Y:S01]  /*15f0*/  FMNMX R49, R123, R48, !PT ;  /* 0x000000307b317209 */ /* 0x000fe20007800000 */
[----:B------:R-:W-:Y:S01]  /*1600*/  FMUL R60, R60, UR7 ;  /* 0x000000073c3c7c20 */ /* 0x000fe20008400000 */
[----:B------:R-:W-:-:S02]  /*1610*/  ISETP.GE.AND P4, PT, R5, R108, PT ;  /* 0x0000006c0500720c */ /* 0x000fc40003f86270 */
[----:B------:R-:W-:Y:S02]  /*1620*/  FSEL R125, R57, -INF , P1 ;  /* 0xff800000397d7808 */ /* 0x000fe40000800000 */
[----:B------:R-:W-:Y:S01]  /*1630*/  FMNMX R44, R40, R49, !PT ;  /* 0x00000031282c7209 */ /* 0x000fe20007800000 */
[----:B------:R-:W-:Y:S01]  /*1640*/  FMUL R61, R61, UR7 ;  /* 0x000000073d3d7c20 */ /* 0x000fe20008400000 */
        /* <DEDUP_REMOVED lines=10> */
[----:B------:R-:W-:Y:S02]  /*16f0*/  FMNMX R44, R115, R44, !PT ;  /* 0x0000002c732c7209 */ /* 0x000fe40007800000 */
[C---:B------:R-:W-:Y:S01]  /*1700*/  ISETP.GE.AND P1, PT, R5.reuse, R97, PT ;  /* 0x000000610500720c */ /* 0x040fe20003f26270 */
[----:B------:R-:W-:Y:S01]  /*1710*/  FMUL R97, R32, UR7 ;  /* 0x0000000720617c20 */ /* 0x000fe20008400000 */
[----:B------:R-:W-:-:S02]  /*1720*/  ISETP.GE.AND P3, PT, R5, R59, PT ;  /* 0x0000003b0500720c */ /* 0x000fc40003f66270 */
[----:B------:R-:W-:Y:S02]  /*1730*/  FSEL R99, R65, -INF , P5 ;  /* 0xff80000041637808 */ /* 0x000fe40002800000 */
[----:B------:R-:W-:Y:S01]  /*1740*/  FMNMX R48, R41, R44, !PT ;  /* 0x0000002c29307209 */ /* 0x000fe20007800000 */
[----:B------:R-:W-:Y:S01]  /*1750*/  FMUL R33, R33, UR7 ;  /* 0x0000000721217c20 */ /* 0x000fe20008400000 */
[----:B------:R-:W-:Y:S02]  /*1760*/  FMNMX R53, R53, R94, !PT ;  /* 0x0000005e35357209 */ /* 0x000fe40007800000 */
[----:B------:R-:W-:Y:S02]  /*1770*/  FSEL R97, R97, -INF , P3 ;  /* 0xff80000061617808 */ /* 0x000fe40001800000 */
[----:B------:R-:W-:Y:S01]  /*1780*/  FMNMX R48, R99, R48, !PT ;  /* 0x0000003063307209 */ /* 0x000fe20007800000 */
[--C-:B------:R-:W-:Y:S01]  /*1790*/  FADD R39, R39, -R53.reuse ;  /* 0x8000003527277221 */ /* 0x100fe20000000000 */
[----:B------:R-:W-:Y:S01]  /*17a0*/  FADD R50, R50, -R53 ;  /* 0x8000003532327221 */ /* 0x000fe20000000000 */
[----:B------:R-:W-:-:S02]  /*17b0*/  FSEL R49, R33, -INF , P1 ;  /* 0xff80000021317808 */ /* 0x000fc40000800000 */
[----:B------:R-:W-:Y:S01]  /*17c0*/  FMNMX R48, R97, R48, !PT ;  /* 0x0000003061307209 */ /* 0x000fe20007800000 */
[----:B------:R-:W-:Y:S01]  /*17d0*/  FMUL R32, R39, 1.4426950216293334961 ;  /* 0x3fb8aa3b27207820 */ /* 0x000fe20000400000 */
[----:B------:R-:W-:Y:S02]  /*17e0*/  FMUL R50, R50, 1.4426950216293334961 ;  /* 0x3fb8aa3b32327820 */ /* 0x000fe40000400000 */
[----:B------:R-:W-:Y:S02]  /*17f0*/  FMNMX R39, R49, R48, !PT ;  /* 0x0000003031277209 */ /* 0x000fe40007800000 */
[----:B------:R0:W-:Y:S03]  /*1800*/  MUFU.EX2 R44, R50 ;  /* 0x00000032002c7308 */ /* 0x0001e60000000800 */
[----:B0-----:R-:W0:Y:S02]  /*1810*/  SHFL.BFLY PT, R50, R39, 0x2, 0x1f ;  /* 0x0c401f0027327f89 */ /* 0x001e2400000e0000 */
[----:B0-----:R-:W-:-:S05]  /*1820*/  FMNMX R50, R39, R50, !PT ;  /* 0x0000003227327209 */ /* 0x001fca0007800000 */
[----:B------:R-:W0:Y:S01]  /*1830*/  SHFL.BFLY PT, R39, R50, 0x1, 0x1f ;  /* 0x0c201f0032277f89 */ /* 0x000e2200000e0000 */
[--C-:B------:R-:W-:Y:S01]  /*1840*/  FADD R54, R54, -R53.reuse ;  /* 0x8000003536367221 */ /* 0x100fe20000000000 */
[----:B------:R-:W-:-:S03]  /*1850*/  FADD R58, R58, -R53 ;  /* 0x800000353a3a7221 */ /* 0x000fc60000000000 */
[----:B------:R-:W-:Y:S01]  /*1860*/  FMUL R33, R54, 1.4426950216293334961 ;  /* 0x3fb8aa3b36217820 */ /* 0x000fe20000400000 */
[----:B------:R-:W-:Y:S01]  /*1870*/  FMUL R58, R58, 1.4426950216293334961 ;  /* 0x3fb8aa3b3a3a7820 */ /* 0x000fe20000400000 */
[--C-:B------:R-:W-:Y:S01]  /*1880*/  FADD R37, R37, -R53.reuse ;  /* 0x8000003525257221 */ /* 0x100fe20000000000 */
[--C-:B------:R-:W-:Y:S01]  /*1890*/  FADD R34, R34, -R53.reuse ;  /* 0x8000003522227221 */ /* 0x100fe20000000000 */
[--C-:B------:R-:W-:Y:S01]  /*18a0*/  FADD R35, R35, -R53.reuse ;  /* 0x8000003523237221 */ /* 0x100fe20000000000 */
[----:B------:R1:W-:Y:S01]  /*18b0*/  MUFU.EX2 R64, R58 ;  /* 0x0000003a00407308 */ /* 0x0003e20000000800 */
[----:B------:R-:W-:Y:S01]  /*18c0*/  FMUL R37, R37, 1.4426950216293334961 ;  /* 0x3fb8aa3b25257820 */ /* 0x000fe20000400000 */
[----:B------:R-:W-:Y:S01]  /*18d0*/  FADD R46, R46, -R53 ;  /* 0x800000352e2e7221 */ /* 0x000fe20000000000 */
[----:B------:R-:W-:Y:S01]  /*18e0*/  FMUL R35, R35, 1.4426950216293334961 ;  /* 0x3fb8aa3b23237820 */ /* 0x000fe20000400000 */
[----:B----4-:R2:W-:Y:S01]  /*18f0*/  STS.U16 [R2+UR5], R103 ;  /* 0x0000006702007988 */ /* 0x0105e20008000405 */
[----:B0-----:R-:W-:Y:S01]  /*1900*/  FMNMX R54, R50, R39, !PT ;  /* 0x0000002732367209 */ /* 0x001fe20007800000 */
[----:B-1----:R-:W-:-:S03]  /*1910*/  FMUL R58, R34, 1.4426950216293334961 ;  /* 0x3fb8aa3b223a7820 */ /* 0x002fc60000400000 */
[----:B------:R-:W-:Y:S01]  /*1920*/  FMNMX R54, R54, R95, !PT ;  /* 0x0000005f36367209 */ /* 0x000fe20007800000 */
[----:B------:R-:W-:Y:S01]  /*1930*/  FADD R34, -R53, R94 ;  /* 0x0000005e35227221 */ /* 0x000fe20000000100 */
[----:B---3--:R-:W-:Y:S01]  /*1940*/  STS.U16 [R2+UR5+0x400], R107 ;  /* 0x0004006b02007988 */ /* 0x008fe20008000405 */
[----:B------:R0:W-:Y:S02]  /*1950*/  MUFU.EX2 R52, R37 ;  /* 0x0000002500347308 */ /* 0x0001e40000000800 */
[--C-:B------:R-:W-:Y:S01]  /*1960*/  FADD R109, R109, -R54.reuse ;  /* 0x800000366d6d7221 */ /* 0x100fe20000000000 */
[--C-:B------:R-:W-:Y:S01]  /*1970*/  FADD R38, R38, -R54.reuse ;  /* 0x8000003626267221 */ /* 0x100fe20000000000 */
[----:B-----5:R-:W-:Y:S01]  /*1980*/  STS.U16 [R3+UR5+0x100], R102 ;  /* 0x0001006603007988 */ /* 0x020fe20008000405 */
[----:B------:R-:W-:Y:S01]  /*1990*/  FMUL R46, R46, 1.4426950216293334961 ;  /* 0x3fb8aa3b2e2e7820 */ /* 0x000fe20000400000 */
[----:B------:R-:W-:Y:S02]  /*19a0*/  FADD R111, R111, -R54 ;  /* 0x800000366f6f7221 */ /* 0x000fe40000000000 */
[----:B------:R-:W-:Y:S01]  /*19b0*/  STS.U16 [R3+UR5+0x500], R36 ;  /* 0x0005002403007988 */ /* 0x000fe20008000405 */
[----:B------:R1:W-:Y:S01]  /*19c0*/  MUFU.EX2 R57, R35 ;  /* 0x0000002300397308 */ /* 0x0003e20000000800 */
[----:B0-----:R-:W-:Y:S01]  /*19d0*/  FMUL R37, R34, 1.4426950216293334961 ;  /* 0x3fb8aa3b22257820 */ /* 0x001fe20000400000 */
[----:B------:R-:W-:Y:S01]  /*19e0*/  FMUL R34, R109, 1.4426950216293334961 ;  /* 0x3fb8aa3b6d227820 */ /* 0x000fe20000400000 */
[----:B------:R-:W-:Y:S04]  /*19f0*/  STS.U16 [R13+UR5+0x200], R104 ;  /* 0x000200680d007988 */ /* 0x000fe80008000405 */
[----:B------:R0:W-:Y:S01]  /*1a00*/  STS.U16 [R13+UR5+0x600], R98 ;  /* 0x000600620d007988 */ /* 0x0001e20008000405 */
[----:B-1----:R-:W-:-:S03]  /*1a10*/  FMUL R35, R38, 1.4426950216293334961 ;  /* 0x3fb8aa3b26237820 */ /* 0x002fc60000400000 */
[----:B------:R-:W-:Y:S01]  /*1a20*/  STS.U16 [R14+UR5+0x300], R105 ;  /* 0x000300690e007988 */ /* 0x000fe20008000405 */
[----:B------:R1:W-:Y:S03]  /*1a30*/  MUFU.EX2 R121, R46 ;  /* 0x0000002e00797308 */ /* 0x0003e60000000800 */
[----:B------:R-:W-:Y:S01]  /*1a40*/  STS.U16 [R14+UR5+0x700], R101 ;  /* 0x000700650e007988 */ /* 0x000fe20008000405 */
[--C-:B------:R-:W-:Y:S01]  /*1a50*/  FADD R55, R55, -R53.reuse ;  /* 0x8000003537377221 */ /* 0x100fe20000000000 */
[----:B------:R-:W-:Y:S01]  /*1a60*/  FADD R124, R124, -R53 ;  /* 0x800000357c7c7221 */ /* 0x000fe20000000000 */
[----:B------:R-:W-:Y:S01]  /*1a70*/  FADD R113, R113, -R54 ;  /* 0x8000003671717221 */ /* 0x000fe20000000000 */
[----:B-1----:R-:W-:Y:S01]  /*1a80*/  FMUL R46, R111, 1.4426950216293334961 ;  /* 0x3fb8aa3b6f2e7820 */ /* 0x002fe20000400000 */
[----:B------:R-:W-:Y:S01]  /*1a90*/  MUFU.EX2 R34, R34 ;  /* 0x0000002200227308 */ /* 0x000fe20000000800 */
[----:B------:R-:W-:Y:S01]  /*1aa0*/  FMUL R55, R55, 1.4426950216293334961 ;  /* 0x3fb8aa3b37377820 */ /* 0x000fe20000400000 */
[----:B------:R-:W-:Y:S01]  /*1ab0*/  FMUL R48, R124, 1.4426950216293334961 ;  /* 0x3fb8aa3b7c307820 */ /* 0x000fe20000400000 */
[----:B------:R-:W-:-:S05]  /*1ac0*/  FMUL R113, R113, 1.4426950216293334961 ;  /* 0x3fb8aa3b71717820 */ /* 0x000fca0000400000 */
[----:B------:R-:W-:Y:S01]  /*1ad0*/  MUFU.EX2 R35, R35 ;  /* 0x0000002300237308 */ /* 0x000fe20000000800 */
[----:B------:R-:W-:-:S07]  /*1ae0*/  FADD R47, R47, -R53 ;  /* 0x800000352f2f7221 */ /* 0x000fce0000000000 */
[----:B------:R-:W1:Y:S01]  /*1af0*/  MUFU.EX2 R32, R32 ;  /* 0x0000002000207308 */ /* 0x000e620000000800 */
[----:B------:R-:W-:-:S07]  /*1b00*/  FMUL R47, R47, 1.4426950216293334961 ;  /* 0x3fb8aa3b2f2f7820 */ /* 0x000fce0000400000 */
[----:B------:R-:W-:Y:S01]  /*1b10*/  MUFU.EX2 R46, R46 ;  /* 0x0000002e002e7308 */ /* 0x000fe20000000800 */
[----:B------:R-:W-:-:S07]  /*1b20*/  FADD R45, R45, -R54 ;  /* 0x800000362d2d7221 */ /* 0x000fce0000000000 */
[----:B------:R-:W-:Y:S08]  /*1b30*/  MUFU.EX2 R59, R55 ;  /* 0x00000037003b7308 */ /* 0x000ff00000000800 */
[----:B------:R-:W2:Y:S08]  /*1b40*/  MUFU.EX2 R33, R33 ;  /* 0x0000002100217308 */ /* 0x000eb00000000800 */
[----:B------:R3:W-:Y:S01]  /*1b50*/  MUFU.EX2 R55, R37 ;  /* 0x0000002500377308 */ /* 0x0007e20000000800 */
[----:B------:R-:W-:Y:S01]  /*1b60*/  FADD R117, R117, -R54 ;  /* 0x8000003675757221 */ /* 0x000fe20000000000 */
[----:B------:R-:W-:-:S06]  /*1b70*/  FMUL R45, R45, 1.4426950216293334961 ;  /* 0x3fb8aa3b2d2d7820 */ /* 0x000fcc0000400000 */
[----:B------:R-:W4:Y:S01]  /*1b80*/  MUFU.EX2 R48, R48 ;  /* 0x0000003000307308 */ /* 0x000f220000000800 */
[----:B---3--:R-:W-:-:S07]  /*1b90*/  FADD R37, R67, -R54 ;  /* 0x8000003643257221 */ /* 0x008fce0000000000 */
[----:B------:R-:W3:Y:S01]  /*1ba0*/  MUFU.EX2 R67, R113 ;  /* 0x0000007100437308 */ /* 0x000ee20000000800 */
[----:B------:R-:W-:Y:S01]  /*1bb0*/  FMUL R37, R37, 1.4426950216293334961 ;  /* 0x3fb8aa3b25257820 */ /* 0x000fe20000400000 */
[--C-:B------:R-:W-:Y:S01]  /*1bc0*/  FADD R42, R42, -R53.reuse ;  /* 0x800000352a2a7221 */ /* 0x100fe20000000000 */
[----:B------:R-:W-:Y:S01]  /*1bd0*/  FADD R51, R51, -R53 ;  /* 0x8000003533337221 */ /* 0x000fe20000000000 */
[----:B------:R-:W-:-:S04]  /*1be0*/  FMUL R109, R117, 1.4426950216293334961 ;  /* 0x3fb8aa3b756d7820 */ /* 0x000fc80000400000 */
[----:B------:R5:W-:Y:S01]  /*1bf0*/  MUFU.EX2 R96, R47 ;  /* 0x0000002f00607308 */ /* 0x000be20000000800 */
[----:B-1----:R-:W-:Y:S01]  /*1c00*/  FADD R56, R32, R44 ;  /* 0x0000002c20387221 */ /* 0x002fe20000000000 */
[----:B------:R-:W-:Y:S01]  /*1c10*/  FMUL R42, R42, 1.4426950216293334961 ;  /* 0x3fb8aa3b2a2a7820 */ /* 0x000fe20000400000 */
[----:B------:R-:W-:Y:S01]  /*1c20*/  FMUL R51, R51, 1.4426950216293334961 ;  /* 0x3fb8aa3b33337820 */ /* 0x000fe20000400000 */
[----:B-----5:R-:W-:Y:S01]  /*1c30*/  FADD R47, -R54, R95 ;  /* 0x0000005f362f7221 */ /* 0x020fe20000000100 */
[----:B------:R-:W-:-:S03]  /*1c40*/  FADD R95, R34, R35 ;  /* 0x00000023225f7221 */ /* 0x000fc60000000000 */
[----:B------:R-:W-:Y:S01]  /*1c50*/  MUFU.EX2 R60, R37 ;  /* 0x00000025003c7308 */ /* 0x000fe20000000800 */
[----:B------:R-:W-:Y:S01]  /*1c60*/  BAR.SYNC.DEFER_BLOCKING 0x0 ;  /* 0x0000000000007b1d */ /* 0x000fe20000010000 */
[----:B------:R-:W-:Y:S01]  /*1c70*/  FADD R123, R123, -R54 ;  /* 0x800000367b7b7221 */ /* 0x000fe20000000000 */
[----:B--2---:R-:W-:-:S05]  /*1c80*/  FADD R103, R33, R56 ;  /* 0x0000003821677221 */ /* 0x004fca0000000000 */
[----:B------:R1:W-:Y:S01]  /*1c90*/  MUFU.EX2 R50, R45 ;  /* 0x0000002d00327308 */ /* 0x0003e20000000800 */
[----:B------:R-:W-:Y:S01]  /*1ca0*/  FADD R43, R43, -R53 ;  /* 0x800000352b2b7221 */ /* 0x000fe20000000000 */
[----:B------:R-:W-:Y:S01]  /*1cb0*/  FMUL R56, R47, 1.4426950216293334961 ;  /* 0x3fb8aa3b2f387820 */ /* 0x000fe20000400000 */
[----:B----4-:R-:W-:Y:S02]  /*1cc0*/  F2FP.F16.F32.PACK_AB R47, R48, R33 ;  /* 0x00000021302f723e */ /* 0x010fe400000000ff */
[----:B-1----:R-:W-:Y:S01]  /*1cd0*/  F2FP.F16.F32.PACK_AB R45, R44, R32 ;  /* 0x000000202c2d723e */ /* 0x002fe200000000ff */
[----:B------:R-:W-:Y:S02]  /*1ce0*/  FADD R32, R46, R95 ;  /* 0x0000005f2e207221 */ /* 0x000fe40000000000 */
[----:B------:R-:W-:Y:S01]  /*1cf0*/  MUFU.EX2 R109, R109 ;  /* 0x0000006d006d7308 */ /* 0x000fe20000000800 */
[----:B------:R-:W1:Y:S01]  /*1d00*/  LDSM.16.M88.4 R36, [R7+UR5] ;  /* 0x000000050724783b */ /* 0x000e620008000200 */
[----:B------:R-:W-:-:S06]  /*1d10*/  F2FP.F16.F32.PACK_AB R44, R35, R34 ;  /* 0x00000022232c723e */ /* 0x000fcc00000000ff */
[----:B------:R2:W-:Y:S01]  /*1d20*/  MUFU.EX2 R63, R51 ;  /* 0x00000033003f7308 */ /* 0x0005e20000000800 */
[----:B---3--:R-:W-:Y:S02]  /*1d30*/  FADD R95, R67, R32 ;  /* 0x00000020435f7221 */ /* 0x008fe40000000000 */
[----:B------:R-:W3:Y:S01]  /*1d40*/  LDSM.16.M88.4 R32, [R7+UR5+0x400] ;  /* 0x000400050720783b */ /* 0x000ee20008000200 */
[----:B------:R-:W-:Y:S01]  /*1d50*/  FMUL R43, R43, 1.4426950216293334961 ;  /* 0x3fb8aa3b2b2b7820 */ /* 0x000fe20000400000 */
[----:B------:R-:W-:-:S03]  /*1d60*/  FADD R40, R40, -R54 ;  /* 0x8000003628287221 */ /* 0x000fc60000000000 */
[----:B------:R-:W0:Y:S01]  /*1d70*/  MUFU.EX2 R42, R42 ;  /* 0x0000002a002a7308 */ /* 0x000e220000000800 */
[----:B--2---:R-:W-:Y:S01]  /*1d80*/  FMUL R51, R123, 1.4426950216293334961 ;  /* 0x3fb8aa3b7b337820 */ /* 0x004fe20000400000 */
[----:B------:R-:W-:Y:S01]  /*1d90*/  FMUL R40, R40, 1.4426950216293334961 ;  /* 0x3fb8aa3b28287820 */ /* 0x000fe20000400000 */
[----:B------:R-:W-:-:S05]  /*1da0*/  FADD R125, R125, -R54 ;  /* 0x800000367d7d7221 */ /* 0x000fca0000000000 */
[----:B------:R-:W2:Y:S01]  /*1db0*/  MUFU.EX2 R51, R51 ;  /* 0x0000003300337308 */ /* 0x000ea20000000800 */
[--C-:B------:R-:W-:Y:S01]  /*1dc0*/  FADD R62, R62, -R53.reuse ;  /* 0x800000353e3e7221 */ /* 0x100fe20000000000 */
[----:B------:R-:W-:Y:S01]  /*1dd0*/  FADD R66, R66, -R53 ;  /* 0x8000003542427221 */ /* 0x000fe20000000000 */
[----:B------:R-:W-:-:S05]  /*1de0*/  FADD R103, R48, R103 ;  /* 0x0000006730677221 */ /* 0x000fca0000000000 */
[----:B------:R-:W-:Y:S01]  /*1df0*/  MUFU.EX2 R43, R43 ;  /* 0x0000002b002b7308 */ /* 0x000fe20000000800 */
[----:B------:R-:W-:Y:S01]  /*1e00*/  FMUL R94, R125, 1.4426950216293334961 ;  /* 0x3fb8aa3b7d5e7820 */ /* 0x000fe20000400000 */
[----:B------:R-:W-:-:S06]  /*1e10*/  FADD R119, R119, -R54 ;  /* 0x8000003677777221 */ /* 0x000fcc0000000000 */
[----:B------:R-:W4:Y:S01]  /*1e20*/  MUFU.EX2 R56, R56 ;  /* 0x0000003800387308 */ /* 0x000f220000000800 */
[----:B------:R-:W-:-:S07]  /*1e30*/  FMUL R61, R62, 1.4426950216293334961 ;  /* 0x3fb8aa3b3e3d7820 */ /* 0x000fce0000400000 */
[----:B------:R5:W3:Y:S01]  /*1e40*/  MUFU.EX2 R65, R40 ;  /* 0x0000002800417308 */ /* 0x000ae20000000800 */
[----:B------:R-:W-:Y:S01]  /*1e50*/  FMUL R62, R66, 1.4426950216293334961 ;  /* 0x3fb8aa3b423e7820 */ /* 0x000fe20000400000 */
[----:B0-----:R-:W-:Y:S01]  /*1e60*/  FADD R98, R42, R103 ;  /* 0x000000672a627221 */ /* 0x001fe20000000000 */
[----:B------:R-:W-:Y:S01]  /*1e70*/  FADD R48, R41, -R54 ;  /* 0x8000003629307221 */ /* 0x000fe20000000000 */
[----:B-----5:R-:W-:Y:S01]  /*1e80*/  FADD R40, R60, R95 ;  /* 0x0000005f3c287221 */ /* 0x020fe20000000000 */
[----:B------:R-:W-:-:S03]  /*1e90*/  FMUL R66, R119, 1.4426950216293334961 ;  /* 0x3fb8aa3b77427820 */ /* 0x000fc60000400000 */
[----:B------:R-:W-:Y:S01]  /*1ea0*/  FADD R95, R109, R40 ;  /* 0x000000286d5f7221 */ /* 0x000fe20000000000 */
[----:B------:R-:W-:Y:S01]  /*1eb0*/  FADD R115, R115, -R54 ;  /* 0x8000003673737221 */ /* 0x000fe20000000000 */
[----:B------:R-:W-:Y:S01]  /*1ec0*/  F2FP.F16.F32.PACK_AB R41, R121, R42 ;  /* 0x0000002a7929723e */ /* 0x000fe200000000ff */
[----:B------:R-:W0:Y:S01]  /*1ed0*/  MUFU.EX2 R94, R94 ;  /* 0x0000005e005e7308 */ /* 0x000e220000000800 */
[----:B------:R-:W-:Y:S01]  /*1ee0*/  FADD R42, R50, R95 ;  /* 0x0000005f322a7221 */ /* 0x000fe20000000000 */
[----:B------:R-:W-:Y:S01]  /*1ef0*/  F2FP.F16.F32.PACK_AB R46, R67, R46 ;  /* 0x0000002e432e723e */ /* 0x000fe200000000ff */
[----:B------:R-:W-:Y:S01]  /*1f00*/  FADD R98, R121, R98 ;  /* 0x0000006279627221 */ /* 0x000fe20000000000 */
[----:B------:R-:W-:Y:S01]  /*1f10*/  FMUL R67, R115, 1.4426950216293334961 ;  /* 0x3fb8aa3b73437820 */ /* 0x000fe20000400000 */
[C---:B--2---:R-:W-:Y:S01]  /*1f20*/  FADD R100, R51.reuse, R42 ;  /* 0x0000002a33647221 */ /* 0x044fe20000000000 */
[----:B------:R-:W-:Y:S01]  /*1f30*/  F2FP.F16.F32.PACK_AB R42, R51, R50 ;  /* 0x00000032332a723e */ /* 0x000fe200000000ff */
[C---:B------:R-:W-:Y:S01]  /*1f40*/  FMUL R30, R55.reuse, R30 ;  /* 0x0000001e371e7220 */ /* 0x040fe20000400000 */
[----:B------:R-:W-:Y:S01]  /*1f50*/  MUFU.EX2 R61, R61 ;  /* 0x0000003d003d7308 */ /* 0x000fe20000000800 */
[----:B------:R-:W-:Y:S01]  /*1f60*/  FMUL R31, R55, R31 ;  /* 0x0000001f371f7220 */ /* 0x000fe20000400000 */
[C---:B----4-:R-:W-:Y:S01]  /*1f70*/  FMUL R28, R56.reuse, R28 ;  /* 0x0000001c381c7220 */ /* 0x050fe20000400000 */
[----:B------:R-:W-:Y:S01]  /*1f80*/  FMUL R29, R56, R29 ;  /* 0x0000001d381d7220 */ /* 0x000fe20000400000 */
[----:B------:R-:W-:-:S04]  /*1f90*/  FADD R51, R43, R98 ;  /* 0x000000622b337221 */ /* 0x000fc80000000000 */
[----:B------:R-:W2:Y:S01]  /*1fa0*/  MUFU.EX2 R66, R66 ;  /* 0x0000004200427308 */ /* 0x000ea20000000800 */
[----:B------:R-:W-:Y:S01]  /*1fb0*/  FMUL R48, R48, 1.4426950216293334961 ;  /* 0x3fb8aa3b30307820 */ /* 0x000fe20000400000 */
[--C-:B------:R-:W-:Y:S01]  /*1fc0*/  FADD R99, R99, -R54.reuse ;  /* 0x8000003663637221 */ /* 0x100fe20000000000 */
[----:B------:R-:W-:Y:S01]  /*1fd0*/  FADD R50, R96, R51 ;  /* 0x0000003360327221 */ /* 0x000fe20000000000 */
[----:B------:R-:W-:Y:S01]  /*1fe0*/  FADD R97, R97, -R54 ;  /* 0x8000003661617221 */ /* 0x000fe20000000000 */
[----:B------:R-:W-:-:S03]  /*1ff0*/  F2FP.F16.F32.PACK_AB R40, R109, R60 ;  /* 0x0000003c6d28723e */ /* 0x000fc600000000ff */
[----:B------:R-:W4:Y:S01]  /*2000*/  MUFU.EX2 R62, R62 ;  /* 0x0000003e003e7308 */ /* 0x000f220000000800 */
[----:B------:R-:W-:Y:S01]  /*2010*/  FMUL R99, R99, 1.4426950216293334961 ;  /* 0x3fb8aa3b63637820 */ /* 0x000fe20000400000 */
[----:B-1----:R-:W-:Y:S01]  /*2020*/  HMMA.16816.F32 R28, R44, R36, R28 ;  /* 0x000000242c1c723c */ /* 0x002fe2000000181c */
[----:B------:R-:W-:-:S05]  /*2030*/  FMUL R26, R55, R26 ;  /* 0x0000001a371a7220 */ /* 0x000fca0000400000 */
[----:B------:R-:W1:Y:S01]  /*2040*/  MUFU.EX2 R67, R67 ;  /* 0x0000004300437308 */ /* 0x000e620000000800 */
[----:B------:R-:W-:Y:S01]  /*2050*/  FMUL R27, R55, R27 ;  /* 0x0000001b371b7220 */ /* 0x000fe20000400000 */
[C---:B------:R-:W-:Y:S01]  /*2060*/  FMUL R24, R56.reuse, R24 ;  /* 0x0000001838187220 */ /* 0x040fe20000400000 */
[----:B------:R-:W-:Y:S01]  /*2070*/  FMUL R25, R56, R25 ;  /* 0x0000001938197220 */ /* 0x000fe20000400000 */
[----:B------:R-:W-:Y:S01]  /*2080*/  FADD R95, R63, R50 ;  /* 0x000000323f5f7221 */ /* 0x000fe20000000000 */
[----:B---3--:R-:W-:Y:S01]  /*2090*/  FADD R51, R65, R100 ;  /* 0x0000006441337221 */ /* 0x008fe20000000000 */
[----:B------:R-:W-:Y:S02]  /*20a0*/  FMUL R36, R97, 1.4426950216293334961 ;  /* 0x3fb8aa3b61247820 */ /* 0x000fe40000400000 */
[----:B------:R3:W5:Y:S01]  /*20b0*/  MUFU.EX2 R60, R48 ;  /* 0x00000030003c7308 */ /* 0x0007620000000800 */
[----:B------:R-:W-:Y:S01]  /*20c0*/  FADD R49, R49, -R54 ;  /* 0x8000003631317221 */ /* 0x000fe20000000000 */
[----:B0-----:R-:W-:Y:S01]  /*20d0*/  FADD R51, R94, R51 ;  /* 0x000000335e337221 */ /* 0x001fe20000000000 */
[----:B------:R-:W-:Y:S05]  /*20e0*/  HMMA.16816.F32 R44, R44, R32, R24 ;  /* 0x000000202c2c723c */ /* 0x000fea0000001818 */
[----:B------:R-:W0:Y:S01]  /*20f0*/  MUFU.EX2 R37, R99 ;  /* 0x0000006300257308 */ /* 0x000e220000000800 */
[----:B---3--:R-:W-:Y:S01]  /*2100*/  FADD R48, R64, R95 ;  /* 0x0000005f40307221 */ /* 0x008fe20000000000 */
[----:B------:R-:W-:Y:S01]  /*2110*/  FMUL R95, R49, 1.4426950216293334961 ;  /* 0x3fb8aa3b315f7820 */ /* 0x000fe20000400000 */
[----:B--2---:R-:W-:-:S02]  /*2120*/  FADD R24, R66, R51 ;  /* 0x0000003342187221 */ /* 0x004fc40000000000 */
[----:B------:R-:W-:-:S03]  /*2130*/  FADD R25, R61, R48 ;  /* 0x000000303d197221 */ /* 0x000fc60000000000 */
[----:B------:R-:W2:Y:S01]  /*2140*/  MUFU.EX2 R36, R36 ;  /* 0x0000002400247308 */ /* 0x000ea20000000800 */
[----:B----4-:R-:W-:Y:S01]  /*2150*/  FADD R97, R62, R25 ;  /* 0x000000193e617221 */ /* 0x010fe20000000000 */
[----:B-1----:R-:W-:Y:S01]  /*2160*/  FADD R33, R67, R24 ;  /* 0x0000001843217221 */ /* 0x002fe20000000000 */
[----:B------:R-:W-:Y:S01]  /*2170*/  F2FP.F16.F32.PACK_AB R43, R96, R43 ;  /* 0x0000002b602b723e */ /* 0x000fe200000000ff */
[----:B------:R-:W1:Y:S04]  /*2180*/  LDSM.16.M88.4 R48, [R15+UR5] ;  /* 0x000000050f30783b */ /* 0x000e680008000200 */
[----:B------:R-:W3:Y:S01]  /*2190*/  MUFU.EX2 R58, R58 ;  /* 0x0000003a003a7308 */ /* 0x000ee20000000800 */
[----:B------:R-:W-:Y:S01]  /*21a0*/  FADD R96, R52, R97 ;  /* 0x0000006134607221 */ /* 0x000fe20000000000 */
[----:B-----5:R-:W-:Y:S01]  /*21b0*/  FADD R32, R60, R33 ;  /* 0x000000213c207221 */ /* 0x020fe20000000000 */
[----:B------:R-:W-:Y:S05]  /*21c0*/  LDSM.16.M88.4 R24, [R15+UR5+0x400] ;  /* 0x000400050f18783b */ /* 0x000fea0008000200 */
[----:B------:R-:W4:Y:S01]  /*21d0*/  MUFU.EX2 R95, R95 ;  /* 0x0000005f005f7308 */ /* 0x000f220000000800 */
[----:B------:R-:W-:Y:S01]  /*21e0*/  FADD R96, R59, R96 ;  /* 0x000000603b607221 */ /* 0x000fe20000000000 */
[----:B0-----:R-:W-:Y:S01]  /*21f0*/  FADD R33, R37, R32 ;  /* 0x0000002025217221 */ /* 0x001fe20000000000 */
[----:B------:R-:W-:Y:S03]  /*2200*/  HMMA.16816.F32 R28, R40, R38, R28 ;  /* 0x00000026281c723c */ /* 0x000fe6000000181c */
[----:B--2---:R-:W-:-:S04]  /*2210*/  FADD R32, R36, R33 ;  /* 0x0000002124207221 */ /* 0x004fc80000000000 */
[----:B------:R-:W-:-:S04]  /*2220*/  FADD R39, R57, R96 ;  /* 0x0000006039277221 */ /* 0x000fc80000000000 */
[----:B---3--:R-:W-:Y:S01]  /*2230*/  FADD R39, R58, R39 ;  /* 0x000000273a277221 */ /* 0x008fe20000000000 */
[----:B----4-:R-:W-:Y:S01]  /*2240*/  FADD R38, R95, R32 ;  /* 0x000000205f267221 */ /* 0x010fe20000000000 */
[----:B------:R-:W-:Y:S03]  /*2250*/  HMMA.16816.F32 R44, R40, R34, R44 ;  /* 0x00000022282c723c */ /* 0x000fe6000000182c */
[----:B------:R-:W0:Y:S04]  /*2260*/  SHFL.BFLY PT, R40, R39, 0x2, 0x1f ;  /* 0x0c401f0027287f89 */ /* 0x000e2800000e0000 */
[----:B------:R-:W2:Y:S01]  /*2270*/  SHFL.BFLY PT, R41, R38, 0x2, 0x1f ;  /* 0x0c401f0026297f89 */ /* 0x000ea200000e0000 */
[----:B------:R-:W-:-:S02]  /*2280*/  F2FP.F16.F32.PACK_AB R32, R94, R65 ;  /* 0x000000415e20723e */ /* 0x000fc400000000ff */
[----:B------:R-:W-:Y:S02]  /*2290*/  F2FP.F16.F32.PACK_AB R33, R64, R63 ;  /* 0x0000003f4021723e */ /* 0x000fe400000000ff */
[----:B------:R-:W-:Y:S02]  /*22a0*/  F2FP.F16.F32.PACK_AB R34, R67, R66 ;  /* 0x000000424322723e */ /* 0x000fe400000000ff */
[----:B------:R-:W-:-:S07]  /*22b0*/  F2FP.F16.F32.PACK_AB R35, R62, R61 ;  /* 0x0000003d3e23723e */ /* 0x000fce00000000ff */
[----:B-1----:R-:W-:Y:S01]  /*22c0*/  HMMA.16816.F32 R28, R32, R48, R28 ;  /* 0x00000030201c723c */ /* 0x002fe2000000181c */
[----:B0-----:R-:W-:Y:S01]  /*22d0*/  FADD R42, R39, R40 ;  /* 0x00000028272a7221 */ /* 0x001fe20000000000 */
[----:B--2---:R-:W-:-:S04]  /*22e0*/  FADD R41, R38, R41 ;  /* 0x0000002926297221 */ /* 0x004fc80000000000 */
[----:B------:R-:W-:Y:S01]  /*22f0*/  HMMA.16816.F32 R44, R32, R24, R44 ;  /* 0x00000018202c723c */ /* 0x000fe2000000182c */
[----:B------:R-:W0:Y:S04]  /*2300*/  SHFL.BFLY PT, R43, R42, 0x1, 0x1f ;  /* 0x0c201f002a2b7f89 */ /* 0x000e2800000e0000 */
[----:B------:R-:W1:Y:S01]  /*2310*/  SHFL.BFLY PT, R40, R41, 0x1, 0x1f ;  /* 0x0c201f0029287f89 */ /* 0x000e6200000e0000 */
[----:B------:R-:W-:Y:S01]  /*2320*/  UIADD3 UR4, UR4, 0x40, URZ ;  /* 0x0000004004047890 */ /* 0x000fe2000fffe03f */
[----:B------:R-:W-:Y:S02]  /*2330*/  F2FP.F16.F32.PACK_AB R32, R37, R60 ;  /* 0x0000003c2520723e */ /* 0x000fe400000000ff */
[----:B------:R-:W-:-:S03]  /*2340*/  F2FP.F16.F32.PACK_AB R33, R59, R52 ;  /* 0x000000343b21723e */ /* 0x000fc600000000ff */
[----:B------:R-:W-:Y:S02]  /*2350*/  ISETP.LE.AND P0, PT, R4, UR4, PT ;  /* 0x0000000404007c0c */ /* 0x000fe4000bf03270 */
[----:B------:R-:W-:Y:S02]  /*2360*/  F2FP.F16.F32.PACK_AB R34, R95, R36 ;  /* 0x000000245f22723e */ /* 0x000fe400000000ff */
[----:B------:R-:W-:Y:S01]  /*2370*/  F2FP.F16.F32.PACK_AB R35, R58, R57 ;  /* 0x000000393a23723e */ /* 0x000fe200000000ff */
[----:B------:R-:W-:Y:S01]  /*2380*/  IMAD R8, R11, 0x40, R8 ;  /* 0x000000400b087824 */ /* 0x000fe200078e0208 */
[----:B------:R-:W-:-:S05]  /*2390*/  LEA R16, R9, R16, 0x6 ;  /* 0x0000001009107211 */ /* 0x000fca00078e30ff */
[----:B------:R-:W-:Y:S01]  /*23a0*/  HMMA.16816.F32 R28, R32, R50, R28 ;  /* 0x00000032201c723c */ /* 0x000fe2000000181c */
[----:B------:R-:W-:-:S05]  /*23b0*/  IMAD.MOV.U32 R95, RZ, RZ, R54 ;  /* 0x000000ffff5f7224 */ /* 0x000fca00078e0036 */
[----:B------:R-:W-:Y:S01]  /*23c0*/  HMMA.16816.F32 R24, R32, R26, R44 ;  /* 0x0000001a2018723c */ /* 0x000fe2000000182c */
[----:B------:R-:W-:-:S06]  /*23d0*/  IMAD.MOV.U32 R94, RZ, RZ, R53 ;  /* 0x000000ffff5e7224 */ /* 0x000fcc00078e0035 */
[----:B0-----:R-:W-:Y:S01]  /*23e0*/  FADD R32, R42, R43 ;  /* 0x0000002b2a207221 */ /* 0x001fe20000000000 */
[----:B-1----:R-:W-:-:S03]  /*23f0*/  FADD R33, R41, R40 ;  /* 0x0000002829217221 */ /* 0x002fc60000000000 */
[----:B------:R-:W-:Y:S01]  /*2400*/  FFMA R10, R55, R10, R32 ;  /* 0x0000000a370a7223 */ /* 0x000fe20000000020 */
[----:B------:R-:W-:Y:S01]  /*2410*/  FFMA R17, R56, R17, R33 ;  /* 0x0000001138117223 */ /* 0x000fe20000000021 */
[----:B------:R-:W-:Y:S11]  /*2420*/  @!P0 BRA `(.L_x_1) ;  /* 0xffffffe400b48947 */ /* 0x000ff6000383ffff */
.L_x_0:
[----:B------:R-:W1:Y:S01]  /*2430*/  S2R R21, SR_TID.X ;  /* 0x0000000000157919 */ /* 0x000e620000002100 */
[----:B------:R-:W2:Y:S01]  /*2440*/  S2UR UR5, SR_CgaCtaId ;  /* 0x00000000000579c3 */ /* 0x000ea20000008800 */
[----:B------:R-:W-:Y:S01]  /*2450*/  MOV R15, R10 ;  /* 0x0000000a000f7202 */ /* 0x000fe20000000f00 */
[----:B0-----:R-:W-:Y:S01]  /*2460*/  IMAD.MOV.U32 R16, RZ, RZ, R17 ;  /* 0x000000ffff107224 */ /* 0x001fe200078e0011 */
[----:B------:R-:W-:-:S05]  /*2470*/  UMOV UR4, 0x400 ;  /* 0x0000040000047882 */ /* 0x000fca0000000000 */
[----:B------:R-:W-:Y:S01]  /*2480*/  BAR.SYNC.DEFER_BLOCKING 0x0 ;  /* 0x0000000000007b1d */ /* 0x000fe20000010000 */
[C---:B------:R-:W-:Y:S01]  /*2490*/  FSETP.GT.AND P0, PT, |R15|.reuse, 8.50705917302346158658e+37, PT ;  /* 0x7e8000000f00780b */ /* 0x040fe20003f04200 */
[C---:B------:R-:W-:Y:S01]  /*24a0*/  FMUL R4, R15.reuse, 8388608 ;  /* 0x4b0000000f047820 */ /* 0x040fe20000400000 */
[C---:B------:R-:W-:Y:S01]  /*24b0*/  FSETP.GEU.AND P3, PT, |R15|.reuse, 1.175494350822287508e-38, PT ;  /* 0x008000000f00780b */ /* 0x040fe20003f6e200 */
[C---:B------:R-:W-:Y:S01]  /*24c0*/  FMUL R3, R16.reuse, 8388608 ;  /* 0x4b00000010037820 */ /* 0x040fe20000400000 */
[----:B------:R-:W-:Y:S02]  /*24d0*/  FSETP.GEU.AND P2, PT, R15, 1.175494350822287508e-38, PT ;  /* 0x008000000f00780b */ /* 0x000fe40003f4e000 */
[----:B------:R-:W-:Y:S02]  /*24e0*/  FSETP.GEU.AND P1, PT, R16, 1.175494350822287508e-38, PT ;  /* 0x008000001000780b */ /* 0x000fe40003f2e000 */
[----:B------:R-:W-:Y:S02]  /*24f0*/  FSEL R32, R4, R15, !P2 ;  /* 0x0000000f04207208 */ /* 0x000fe40005000000 */
[----:B------:R-:W-:-:S02]  /*2500*/  FSEL R19, R3, R16, !P1 ;  /* 0x0000001003137208 */ /* 0x000fc40004800000 */
[----:B------:R-:W-:Y:S01]  /*2510*/  FSEL R3, RZ, -23, P1 ;  /* 0xc1b80000ff037808 */ /* 0x000fe20000800000 */
[----:B------:R-:W-:Y:S01]  /*2520*/  @P0 FMUL R15, R15, 0.25 ;  /* 0x3e8000000f0f0820 */ /* 0x000fe20000400000 */
[----:B------:R-:W-:Y:S01]  /*2530*/  FSETP.GT.AND P1, PT, |R16|, 8.50705917302346158658e+37, PT ;  /* 0x7e8000001000780b */ /* 0x000fe20003f24200 */
[----:B------:R-:W-:Y:S01]  /*2540*/  @P0 FMUL R27, R27, 0.25 ;  /* 0x3e8000001b1b0820 */ /* 0x000fe20000400000 */
[----:B------:R-:W-:Y:S01]  /*2550*/  @P0 FMUL R26, R26, 0.25 ;  /* 0x3e8000001a1a0820 */ /* 0x000fe20000400000 */
[----:B------:R-:W-:Y:S01]  /*2560*/  @!P3 FMUL R15, R15, 16777216 ;  /* 0x4b8000000f0fb820 */ /* 0x000fe20000400000 */
[----:B------:R-:W-:Y:S01]  /*2570*/  @P0 FMUL R31, R31, 0.25 ;  /* 0x3e8000001f1f0820 */ /* 0x000fe20000400000 */
[----:B--2---:R-:W-:Y:S01]  /*2580*/  ULEA UR7, UR5, UR4, 0x18 ;  /* 0x0000000405077291 */ /* 0x004fe2000f8ec03f */
[----:B------:R-:W-:Y:S01]  /*2590*/  @P0 FMUL R30, R30, 0.25 ;  /* 0x3e8000001e1e0820 */ /* 0x000fe20000400000 */
[----:B------:R-:W-:Y:S01]  /*25a0*/  @!P3 FMUL R27, R27, 16777216 ;  /* 0x4b8000001b1bb820 */ /* 0x000fe20000400000 */
[----:B------:R-:W-:Y:S01]  /*25b0*/  @!P3 FMUL R26, R26, 16777216 ;  /* 0x4b8000001a1ab820 */ /* 0x000fe20000400000 */
[----:B------:R-:W-:Y:S01]  /*25c0*/  @!P3 FMUL R31, R31, 16777216 ;  /* 0x4b8000001f1fb820 */ /* 0x000fe20000400000 */
[----:B------:R-:W-:Y:S01]  /*25d0*/  @!P3 FMUL R30, R30, 16777216 ;  /* 0x4b8000001e1eb820 */ /* 0x000fe20000400000 */
[----:B------:R-:W-:Y:S01]  /*25e0*/  ISETP.GE.U32.AND P3, PT, R19, 0x7f800000, PT ;  /* 0x7f8000001300780c */ /* 0x000fe20003f66070 */
[C---:B-1----:R-:W-:Y:S01]  /*25f0*/  IMAD.SHL.U32 R2, R21.reuse, 0x2, RZ ;  /* 0x0000000215027824 */ /* 0x042fe200078e00ff */
[C---:B------:R-:W-:Y:S01]  /*2600*/  LOP3.LUT R17, R21.reuse, 0x20, RZ, 0xc0, !PT ;  /* 0x0000002015117812 */ /* 0x040fe200078ec0ff */
[C---:B------:R-:W-:Y:S01]  /*2610*/  IMAD.SHL.U32 R10, R21.reuse, 0x40, RZ ;  /* 0x00000040150a7824 */ /* 0x040fe200078e00ff */
[----:B------:R-:W-:Y:S01]  /*2620*/  SHF.R.S32.HI R6, RZ, 0x4, R21 ;  /* 0x00000004ff067819 */ /* 0x000fe20000011415 */
[----:B------:R-:W-:Y:S01]  /*2630*/  IMAD.SHL.U32 R23, R21, 0x8, RZ ;  /* 0x0000000815177824 */ /* 0x000fe200078e00ff */
[----:B------:R-:W-:Y:S01]  /*2640*/  ISETP.NE.U32.AND P4, PT, R17, RZ, PT ;  /* 0x000000ff1100720c */ /* 0x000fe20003f85070 */
[----:B------:R-:W-:Y:S01]  /*2650*/  @P1 FMUL R25, R25, 0.25 ;  /* 0x3e80000019191820 */ /* 0x000fe20000400000 */
[----:B------:R-:W-:Y:S01]  /*2660*/  LOP3.LUT R5, R21, 0x8, RZ, 0xc0, !PT ;  /* 0x0000000815057812 */ /* 0x000fe200078ec0ff */
[----:B------:R-:W-:Y:S01]  /*2670*/  @P1 FMUL R24, R24, 0.25 ;  /* 0x3e80000018181820 */ /* 0x000fe20000400000 */
[----:B------:R-:W-:Y:S01]  /*2680*/  SEL R9, RZ, 0x204, !P4 ;  /* 0x00000204ff097807 */ /* 0x000fe20006000000 */
[----:B------:R-:W-:Y:S01]  /*2690*/  @P1 FMUL R28, R28, 0.25 ;  /* 0x3e8000001c1c1820 */ /* 0x000fe20000400000 */
[----:B------:R-:W-:Y:S01]  /*26a0*/  SGXT R4, R6, 0x1 ;  /* 0x000000010604781a */ /* 0x000fe20000000200 */
[----:B------:R-:W-:Y:S01]  /*26b0*/  VIADD R6, R32, 0xc0cafb0d ;  /* 0xc0cafb0d20067836 */ /* 0x000fe20000000000 */
[----:B------:R-:W-:Y:S01]  /*26c0*/  LEA.HI R13, R5, UR7, RZ, 0x1f ;  /* 0x00000007050d7c11 */ /* 0x000fe2000f8ff8ff */
[----:B------:R-:W-:Y:S01]  /*26d0*/  @P1 FMUL R29, R29, 0.25 ;  /* 0x3e8000001d1d1820 */ /* 0x000fe20000400000 */
[----:B------:R-:W-:Y:S01]  /*26e0*/  LOP3.LUT R11, R9, 0x3c, R2, 0x78, !PT ;  /* 0x0000003c090b7812 */ /* 0x000fe200078e7802 */
[----:B------:R-:W-:Y:S01]  /*26f0*/  ULDC.64 UR4, c[0x0][0x270] ;  /* 0x00009c0000047ab9 */ /* 0x000fe20000000a00 */
[----:B------:R-:W-:Y:S01]  /*2700*/  FSEL R5, RZ, -23, P2 ;  /* 0xc1b80000ff057808 */ /* 0x000fe20001000000 */
[----:B------:R-:W0:Y:S01]  /*2710*/  MUFU.RCP R9, R15 ;  /* 0x0000000f00097308 */ /* 0x000e220000001000 */
[C---:B------:R-:W-:Y:S01]  /*2720*/  FSETP.GEU.AND P2, PT, |R16|.reuse, 1.175494350822287508e-38, PT ;  /* 0x008000001000780b */ /* 0x040fe20003f4e200 */
[----:B------:R-:W-:Y:S01]  /*2730*/  @P1 FMUL R16, R16, 0.25 ;  /* 0x3e80000010101820 */ /* 0x000fe20000400000 */
[----:B------:R-:W-:Y:S01]  /*2740*/  LOP3.LUT R12, R4, 0x204, RZ, 0xc0, !PT ;  /* 0x00000204040c7812 */ /* 0x000fe200078ec0ff */
[----:B------:R-:W-:Y:S01]  /*2750*/  UIMAD UR4, UR6, UR4, URZ ;  /* 0x00000004060472a4 */ /* 0x000fe2000f8e023f */
[----:B------:R-:W-:-:S02]  /*2760*/  IADD3 R4, R19, -0x3f3504f3, RZ ;  /* 0xc0cafb0d13047810 */ /* 0x000fc40007ffe0ff */
[----:B------:R-:W-:Y:S01]  /*2770*/  LOP3.LUT R7, R6, 0xff800000, RZ, 0xc0, !PT ;  /* 0xff80000006077812 */ /* 0x000fe200078ec0ff */
[----:B------:R-:W-:Y:S01]  /*2780*/  USHF.L.U32 UR8, UR4, 0x1, URZ ;  /* 0x0000000104087899 */ /* 0x000fe2000800063f */
[----:B------:R-:W-:Y:S02]  /*2790*/  LOP3.LUT R4, R4, 0xff800000, RZ, 0xc0, !PT ;  /* 0xff80000004047812 */ /* 0x000fe400078ec0ff */
[----:B------:R-:W-:Y:S01]  /*27a0*/  I2FP.F32.S32 R8, R7 ;  /* 0x0000000700087245 */ /* 0x000fe20000201400 */
[----:B------:R-:W-:Y:S01]  /*27b0*/  IMAD.IADD R7, R32, 0x1, -R7 ;  /* 0x0000000120077824 */ /* 0x000fe200078e0a07 */
[-C--:B------:R-:W-:Y:S01]  /*27c0*/  I2FP.F32.S32 R6, R4.reuse ;  /* 0x0000000400067245 */ /* 0x080fe20000201400 */
[----:B------:R-:W-:Y:S01]  /*27d0*/  @!P2 FMUL R16, R16, 16777216 ;  /* 0x4b8000001010a820 */ /* 0x000fe20000400000 */
[----:B------:R-:W-:Y:S01]  /*27e0*/  IADD3 R4, R19, -R4, RZ ;  /* 0x8000000413047210 */ /* 0x000fe20007ffe0ff */
[----:B------:R-:W-:Y:S01]  /*27f0*/  FADD R7, R7, -1 ;  /* 0xbf80000007077421 */ /* 0x000fe20000000000 */
[----:B------:R-:W-:Y:S01]  /*2800*/  LOP3.LUT R18, R11, 0x40, R10, 0xf8, !PT ;  /* 0x000000400b127812 */ /* 0x000fe200078ef80a */
[----:B------:R-:W-:Y:S01]  /*2810*/  FFMA.FTZ R3, R6, 1.1920928955078125e-07, R3 ;  /* 0x3400000006037823 */ /* 0x000fe20000010003 */
[----:B------:R-:W-:Y:S01]  /*2820*/  LEA R17, R17, R12, 0x2 ;  /* 0x0000000c11117211 */ /* 0x000fe200078e10ff */
[C---:B0-----:R-:W-:Y:S01]  /*2830*/  FMUL R10, R9.reuse, R27 ;  /* 0x0000001b090a7220 */ /* 0x041fe20000400000 */
[C---:B------:R-:W-:Y:S01]  /*2840*/  FMUL R11, R9.reuse, R26 ;  /* 0x0000001a090b7220 */ /* 0x040fe20000400000 */
[C---:B------:R-:W-:Y:S01]  /*2850*/  FMUL R15, R9.reuse, R31 ;  /* 0x0000001f090f7220 */ /* 0x040fe20000400000 */
[----:B------:R-:W-:Y:S01]  /*2860*/  FMUL R14, R9, R30 ;  /* 0x0000001e090e7220 */ /* 0x000fe20000400000 */
[----:B------:R-:W-:Y:S01]  /*2870*/  IMAD.MOV.U32 R6, RZ, RZ, 0x3dc6b27f ;  /* 0x3dc6b27fff067424 */ /* 0x000fe200078e00ff */
[----:B------:R-:W-:Y:S01]  /*2880*/  SHF.R.S32.HI R12, RZ, 0x3, R21 ;  /* 0x00000003ff0c7819 */ /* 0x000fe20000011415 */
[----:B------:R-:W0:Y:S01]  /*2890*/  MUFU.RCP R9, R16 ;  /* 0x0000001000097308 */ /* 0x000e220000001000 */
[----:B------:R-:W-:Y:S01]  /*28a0*/  FADD R4, R4, -1 ;  /* 0xbf80000004047421 */ /* 0x000fe20000000000 */
[----:B------:R-:W-:Y:S01]  /*28b0*/  FFMA.FTZ R8, R8, 1.1920928955078125e-07, R5 ;  /* 0x3400000008087823 */ /* 0x000fe20000010005 */
[----:B------:R-:W-:Y:S01]  /*28c0*/  SGXT R12, R12, 0x1 ;  /* 0x000000010c0c781a */ /* 0x000fe20000000200 */
[----:B------:R-:W-:Y:S01]  /*28d0*/  @!P2 FMUL R25, R25, 16777216 ;  /* 0x4b8000001919a820 */ /* 0x000fe20000400000 */
[-C--:B------:R-:W-:Y:S01]  /*28e0*/  FFMA.FTZ R5, R4, R6.reuse, -0.16845393180847167969 ;  /* 0xbe2c7f3004057423 */ /* 0x080fe20000010006 */
[----:B------:R-:W-:Y:S01]  /*28f0*/  FFMA.FTZ R6, R7, R6, -0.16845393180847167969 ;  /* 0xbe2c7f3007067423 */ /* 0x000fe20000010006 */
[----:B------:R-:W-:Y:S01]  /*2900*/  LOP3.LUT R12, R12, 0x140, RZ, 0xc0, !PT ;  /* 0x000001400c0c7812 */ /* 0x000fe200078ec0ff */
[----:B------:R-:W-:Y:S01]  /*2910*/  @!P2 FMUL R24, R24, 16777216 ;  /* 0x4b8000001818a820 */ /* 0x000fe20000400000 */
[----:B------:R-:W-:Y:S01]  /*2920*/  LOP3.LUT R22, R21, 0x10, RZ, 0xc0, !PT ;  /* 0x0000001015167812 */ /* 0x000fe200078ec0ff */
[----:B------:R-:W-:Y:S01]  /*2930*/  FFMA.FTZ R6, R7, R6, 0.1716887056827545166 ;  /* 0x3e2fcf2a07067423 */ /* 0x000fe20000010006 */
[----:B------:R-:W-:Y:S01]  /*2940*/  LOP3.LUT R12, R12, 0x38, R23, 0xf8, !PT ;  /* 0x000000380c0c7812 */ /* 0x000fe200078ef817 */
[----:B------:R-:W-:Y:S01]  /*2950*/  @!P2 FMUL R28, R28, 16777216 ;  /* 0x4b8000001c1ca820 */ /* 0x000fe20000400000 */
[----:B------:R-:W-:Y:S01]  /*2960*/  @!P2 FMUL R29, R29, 16777216 ;  /* 0x4b8000001d1da820 */ /* 0x000fe20000400000 */
[----:B------:R-:W-:Y:S01]  /*2970*/  FFMA.FTZ R6, R7, R6, -0.17900948226451873779 ;  /* 0xbe374e4307067423 */ /* 0x000fe20000010006 */
[----:B------:R-:W-:Y:S01]  /*2980*/  IMAD R22, R22, 0x4, R13 ;  /* 0x0000000416167824 */ /* 0x000fe200078e020d */
[--C-:B------:R-:W-:Y:S01]  /*2990*/  LOP3.LUT R20, R12, 0x40, R21.reuse, 0x78, !PT ;  /* 0x000000400c147812 */ /* 0x100fe200078e7815 */
[----:B0-----:R-:W-:Y:S01]  /*29a0*/  FMUL R12, R9, R25 ;  /* 0x00000019090c7220 */ /* 0x001fe20000400000 */
[----:B------:R-:W-:Y:S01]  /*29b0*/  FFMA.FTZ R6, R7, R6, 0.20512372255325317383 ;  /* 0x3e520bf407067423 */ /* 0x000fe20000010006 */
[C---:B------:R-:W-:Y:S01]  /*29c0*/  FMUL R13, R9.reuse, R24 ;  /* 0x00000018090d7220 */ /* 0x040fe20000400000 */
[C---:B------:R-:W-:Y:S01]  /*29d0*/  FMUL R16, R9.reuse, R28 ;  /* 0x0000001c09107220 */ /* 0x040fe20000400000 */
[----:B------:R-:W-:Y:S01]  /*29e0*/  FMUL R9, R9, R29 ;  /* 0x0000001d09097220 */ /* 0x000fe20000400000 */
[----:B------:R-:W-:Y:S01]  /*29f0*/  FFMA.FTZ R6, R7, R6, -0.24046532809734344482 ;  /* 0xbe763c8b07067423 */ /* 0x000fe20000010006 */
[----:B------:R-:W-:Y:S01]  /*2a00*/  FFMA.FTZ R5, R4, R5, 0.1716887056827545166 ;  /* 0x3e2fcf2a04057423 */ /* 0x000fe20000010005 */
[----:B------:R-:W-:Y:S01]  /*2a10*/  F2FP.F16.F32.PACK_AB R11, R11, R14 ;  /* 0x0000000e0b0b723e */ /* 0x000fe200000000ff */
[----:B------:R-:W-:Y:S01]  /*2a20*/  IMAD.IADD R17, R17, 0x1, R20 ;  /* 0x0000000111117824 */ /* 0x000fe200078e0214 */
[----:B------:R-:W-:Y:S01]  /*2a30*/  F2FP.F16.F32.PACK_AB R13, R13, R16 ;  /* 0x000000100d0d723e */ /* 0x000fe200000000ff */
[C---:B------:R-:W-:Y:S01]  /*2a40*/  FFMA.FTZ R6, R7.reuse, R6, 0.28857114911079406738 ;  /* 0x3e93bf9907067423 */ /* 0x040fe20000010006 */
[----:B------:R-:W-:Y:S01]  /*2a50*/  F2FP.F16.F32.PACK_AB R9, R12, R9 ;  /* 0x000000090c09723e */ /* 0x000fe200000000ff */
[----:B------:R-:W-:Y:S01]  /*2a60*/  FFMA.FTZ R5, R4, R5, -0.17900948226451873779 ;  /* 0xbe374e4304057423 */ /* 0x000fe20000010005 */
[----:B------:R-:W-:Y:S01]  /*2a70*/  F2FP.F16.F32.PACK_AB R10, R10, R15 ;  /* 0x0000000f0a0a723e */ /* 0x000fe200000000ff */
[----:B------:R-:W-:Y:S01]  /*2a80*/  STS [R18+UR7], R13 ;  /* 0x0000000d12007988 */ /* 0x000fe20008000807 */
[----:B------:R-:W-:Y:S01]  /*2a90*/  LOP3.LUT R12, R18, 0x40, RZ, 0x3c, !PT ;  /* 0x00000040120c7812 */ /* 0x000fe200078e3cff */
[C---:B------:R-:W-:Y:S01]  /*2aa0*/  FFMA.FTZ R6, R7.reuse, R6, -0.36067417263984680176 ;  /* 0xbeb8aa4907067423 */ /* 0x040fe20000010006 */
[C---:B------:R-:W-:Y:S01]  /*2ab0*/  FFMA.FTZ R5, R4.reuse, R5, 0.20512372255325317383 ;  /* 0x3e520bf404057423 */ /* 0x040fe20000010005 */
[----:B------:R0:W-:Y:S01]  /*2ac0*/  STS [R18+UR7+0x80], R9 ;  /* 0x0000800912007988 */ /* 0x0001e20008000807 */
[----:B------:R-:W1:Y:S01]  /*2ad0*/  LDC R16, c[0x0][0x278] ;  /* 0x00009e00ff107b82 */ /* 0x000e620000000800 */
[C---:B------:R-:W-:Y:S01]  /*2ae0*/  FFMA.FTZ R6, R7.reuse, R6, 0.48089820146560668945 ;  /* 0x3ef6384a07067423 */ /* 0x040fe20000010006 */
[----:B------:R-:W-:Y:S01]  /*2af0*/  FFMA.FTZ R5, R4, R5, -0.24046532809734344482 ;  /* 0xbe763c8b04057423 */ /* 0x000fe20000010005 */
[----:B------:R-:W-:Y:S01]  /*2b00*/  STS [R12+UR7+0x100], R11 ;  /* 0x0001000b0c007988 */ /* 0x000fe20008000807 */
[----:B------:R-:W-:Y:S01]  /*2b10*/  ISETP.GE.U32.AND P1, PT, R32, 0x7f800000, PT ;  /* 0x7f8000002000780c */ /* 0x000fe20003f26070 */
[C---:B------:R-:W-:Y:S01]  /*2b20*/  FFMA.FTZ R6, R7.reuse, R6, -0.72134751081466674805 ;  /* 0xbf38aa3b07067423 */ /* 0x040fe20000010006 */
[C---:B------:R-:W-:Y:S01]  /*2b30*/  FFMA.FTZ R5, R4.reuse, R5, 0.28857114911079406738 ;  /* 0x3e93bf9904057423 */ /* 0x040fe20000010005 */
[----:B------:R2:W-:Y:S01]  /*2b40*/  STS [R12+UR7+0x180], R10 ;  /* 0x0001800a0c007988 */ /* 0x0005e20008000807 */
[----:B------:R-:W3:Y:S01]  /*2b50*/  LDC.64 R14, c[0x0][0x228] ;  /* 0x00008a00ff0e7b82 */ /* 0x000ee20000000a00 */
[----:B------:R-:W-:Y:S01]  /*2b60*/  FMUL R6, R7, R6 ;  /* 0x0000000607067220 */ /* 0x000fe20000400000 */
[----:B------:R-:W-:Y:S01]  /*2b70*/  FFMA.FTZ R5, R4, R5, -0.36067417263984680176 ;  /* 0xbeb8aa4904057423 */ /* 0x000fe20000010005 */
[----:B0-----:R-:W-:-:S02]  /*2b80*/  SHF.R.U32.HI R9, RZ, 0x5, R21 ;  /* 0x00000005ff097819 */ /* 0x001fc40000011615 */
[----:B------:R-:W-:Y:S01]  /*2b90*/  FMUL R6, R7, R6 ;  /* 0x0000000607067220 */ /* 0x000fe20000400000 */
[C---:B------:R-:W-:Y:S01]  /*2ba0*/  FFMA.FTZ R5, R4.reuse, R5, 0.48089820146560668945 ;  /* 0x3ef6384a04057423 */ /* 0x040fe20000010005 */
[----:B------:R-:W-:Y:S02]  /*2bb0*/  SGXT.U32 R9, R9, 0x2 ;  /* 0x000000020909781a */ /* 0x000fe40000000000 */
[----:B------:R-:W-:Y:S01]  /*2bc0*/  FFMA.FTZ R7, R7, 1.4426950216293334961, R6 ;  /* 0x3fb8aa3b07077823 */ /* 0x000fe20000010006 */
[----:B------:R-:W-:Y:S01]  /*2bd0*/  FFMA.FTZ R5, R4, R5, -0.72134751081466674805 ;  /* 0xbf38aa3b04057423 */ /* 0x000fe20000010005 */
[----:B------:R-:W-:Y:S01]  /*2be0*/  LOP3.LUT R6, R17, 0x4, RZ, 0x3c, !PT ;  /* 0x0000000411067812 */ /* 0x000fe200078e3cff */
[----:B------:R-:W-:Y:S01]  /*2bf0*/  BAR.SYNC.DEFER_BLOCKING 0x0 ;  /* 0x0000000000007b1d */ /* 0x000fe20000010000 */
[----:B--2---:R-:W-:Y:S01]  /*2c00*/  FADD R12, R8, R7 ;  /* 0x00000007080c7221 */ /* 0x004fe20000000000 */
[----:B------:R-:W-:Y:S01]  /*2c10*/  FMUL R5, R4, R5 ;  /* 0x0000000504057220 */ /* 0x000fe20000400000 */
[----:B------:R-:W-:Y:S01]  /*2c20*/  @P3 IMAD.MOV.U32 R7, RZ, RZ, 0x7f800000 ;  /* 0x7f800000ff073424 */ /* 0x000fe200078e00ff */
[----:B------:R-:W-:-:S02]  /*2c30*/  FSETP.NEU.AND P2, PT, R19, RZ, PT ;  /* 0x000000ff1300720b */ /* 0x000fc40003f4d000 */
[----:B------:R-:W-:Y:S01]  /*2c40*/  FMUL R5, R4, R5 ;  /* 0x0000000504057220 */ /* 0x000fe20000400000 */
[----:B------:R-:W-:-:S03]  /*2c50*/  LOP3.LUT P0, RZ, R21, 0x60, RZ, 0xc0, !PT ;  /* 0x0000006015ff7812 */ /* 0x000fc6000780c0ff */
[----:B------:R-:W-:Y:S01]  /*2c60*/  FFMA.FTZ R4, R4, 1.4426950216293334961, R5 ;  /* 0x3fb8aa3b04047823 */ /* 0x000fe20000010005 */
[----:B------:R-:W-:-:S03]  /*2c70*/  LOP3.LUT R5, R23, 0x38, RZ, 0xc0, !PT ;  /* 0x0000003817057812 */ /* 0x000fc600078ec0ff */
[----:B------:R-:W-:Y:S01]  /*2c80*/  FADD R3, R3, R4 ;  /* 0x0000000403037221 */ /* 0x000fe20000000000 */
[----:B------:R-:W-:Y:S01]  /*2c90*/  IMAD R4, R0, UR5, RZ ;  /* 0x0000000500047c24 */ /* 0x000fe2000f8e02ff */
[----:B------:R-:W-:Y:S01]  /*2ca0*/  IADD3 R22, R5, R22, RZ ;  /* 0x0000001605167210 */ /* 0x000fe20007ffe0ff */
[----:B------:R-:W-:Y:S01]  /*2cb0*/  UIMAD.WIDE UR4, UR4, 0x2, URZ ;  /* 0x00000002040478a5 */ /* 0x000fe2000f8e023f */
[----:B------:R-:W-:Y:S01]  /*2cc0*/  @P3 FFMA.FTZ R3, R19, R7, +INF ;  /* 0x7f80000013033423 */ /* 0x000fe20000010007 */
[C---:B------:R-:W-:Y:S01]  /*2cd0*/  IMAD.SHL.U32 R5, R4.reuse, 0x2, RZ ;  /* 0x0000000204057824 */ /* 0x040fe200078e00ff */
[----:B------:R-:W0:Y:S01]  /*2ce0*/  LDC.64 R18, c[0x0][0x230] ;  /* 0x00008c00ff127b82 */ /* 0x000e220000000a00 */
[----:B------:R-:W-:Y:S02]  /*2cf0*/  IMAD.HI R4, R4, 0x2, RZ ;  /* 0x0000000204047827 */ /* 0x000fe400078e02ff */
[----:B------:R-:W-:Y:S01]  /*2d00*/  FSEL R3, R3, -INF , P2 ;  /* 0xff80000003037808 */ /* 0x000fe20001000000 */
[----:B------:R-:W2:Y:S01]  /*2d10*/  LDS R17, [R17+UR7] ;  /* 0x0000000711117984 */ /* 0x000ea20008000800 */
[----:B---3--:R-:W-:Y:S01]  /*2d20*/  IADD3 R10, P3, P4, R5, UR8, R14 ;  /* 0x00000008050a7c10 */ /* 0x008fe2000fc7e00e */
[----:B------:R-:W-:Y:S01]  /*2d30*/  @P1 IMAD.MOV.U32 R5, RZ, RZ, 0x7f800000 ;  /* 0x7f800000ff051424 */ /* 0x000fe200078e00ff */
[----:B------:R-:W-:Y:S01]  /*2d40*/  ULDC UR4, c[0x0][0x27c] ;  /* 0x00009f0000047ab9 */ /* 0x000fe20000000800 */
[----:B------:R1:W3:Y:S01]  /*2d50*/  LDS R13, [R6+UR7] ;  /* 0x00000007060d7984 */ /* 0x0002e20008000800 */
[----:B------:R-:W-:Y:S01]  /*2d60*/  IADD3.X R14, R4, UR5, R15, P3, P4 ;  /* 0x00000005040e7c10 */ /* 0x000fe20009fe840f */
[C---:B------:R-:W-:Y:S01]  /*2d70*/  @P1 FFMA.FTZ R12, R32.reuse, R5, +INF ;  /* 0x7f800000200c1423 */ /* 0x040fe20000010005 */
[----:B------:R-:W-:Y:S01]  /*2d80*/  FSETP.NEU.AND P3, PT, R32, RZ, PT ;  /* 0x000000ff2000720b */ /* 0x000fe20003f6d000 */
[----:B------:R-:W-:Y:S01]  /*2d90*/  FFMA R52, R3, 0.69314718246459960938, R54 ;  /* 0x3f31721803347823 */ /* 0x000fe20000000036 */
[----:B------:R-:W-:Y:S01]  /*2da0*/  UIMAD UR4, UR6, UR4, URZ ;  /* 0x00000004060472a4 */ /* 0x000fe2000f8e023f */
[----:B------:R-:W-:Y:S01]  /*2db0*/  IMAD.SHL.U32 R3, R0, 0x4, RZ ;  /* 0x0000000400037824 */ /* 0x000fe200078e00ff */
[----:B------:R-:W-:Y:S01]  /*2dc0*/  FSEL R12, R12, -INF , P3 ;  /* 0xff8000000c0c7808 */ /* 0x000fe20001800000 */
[----:B-1----:R-:W-:Y:S01]  /*2dd0*/  IMAD R6, R9, R16, RZ ;  /* 0x0000001009067224 */ /* 0x002fe200078e02ff */
[----:B------:R-:W-:Y:S01]  /*2de0*/  USHF.L.U32 UR6, UR4, 0x2, URZ ;  /* 0x0000000204067899 */ /* 0x000fe2000800063f */
[----:B------:R-:W-:Y:S01]  /*2df0*/  IMAD.HI R0, R0, 0x4, RZ ;  /* 0x0000000400007827 */ /* 0x000fe200078e02ff */
[----:B------:R-:W-:-:S03]  /*2e00*/  UIMAD.WIDE UR4, UR4, 0x4, URZ ;  /* 0x00000004040478a5 */ /* 0x000fc6000f8e023f */
[----:B------:R-:W-:Y:S01]  /*2e10*/  FFMA R53, R12, 0.69314718246459960938, R53 ;  /* 0x3f3172180c357823 */ /* 0x000fe20000000035 */
[----:B------:R-:W-:Y:S02]  /*2e20*/  LEA R7, R16, R6, 0x2 ;  /* 0x0000000610077211 */ /* 0x000fe400078e10ff */
[----:B------:R-:W-:-:S03]  /*2e30*/  LEA R4, P4, R6, R10, 0x1 ;  /* 0x0000000a06047211 */ /* 0x000fc600078808ff */
[----:B------:R-:W-:Y:S01]  /*2e40*/  IMAD R9, R16, 0x4, R7 ;  /* 0x0000000410097824 */ /* 0x000fe200078e0207 */
[----:B------:R-:W-:Y:S02]  /*2e50*/  LEA.HI.X.SX32 R5, R6, R14, 0x1, P4 ;  /* 0x0000000e06057211 */ /* 0x000fe400020f0eff */
[C---:B------:R-:W-:Y:S02]  /*2e60*/  LEA R6, P1, R7.reuse, R10, 0x1 ;  /* 0x0000000a07067211 */ /* 0x040fe400078208ff */
[----:B------:R-:W-:Y:S02]  /*2e70*/  LEA R11, R16, R9, 0x2 ;  /* 0x00000009100b7211 */ /* 0x000fe400078e10ff */
[----:B------:R-:W-:Y:S02]  /*2e80*/  LEA.HI.X.SX32 R7, R7, R14, 0x1, P1 ;  /* 0x0000000e07077211 */ /* 0x000fe400008f0eff */
[-C--:B------:R-:W-:Y:S02]  /*2e90*/  LEA R8, P4, R9, R10.reuse, 0x1 ;  /* 0x0000000a09087211 */ /* 0x080fe400078808ff */
[----:B------:R-:W-:-:S02]  /*2ea0*/  LEA R10, P5, R11, R10, 0x1 ;  /* 0x0000000a0b0a7211 */ /* 0x000fc400078a08ff */
[-C--:B------:R-:W-:Y:S02]  /*2eb0*/  LEA.HI.X.SX32 R9, R9, R14.reuse, 0x1, P4 ;  /* 0x0000000e09097211 */ /* 0x080fe400020f0eff */
[----:B------:R-:W-:Y:S01]  /*2ec0*/  LEA.HI.X.SX32 R11, R11, R14, 0x1, P5 ;  /* 0x0000000e0b0b7211 */ /* 0x000fe200028f0eff */
[----:B--2---:R1:W-:Y:S04]  /*2ed0*/  STG.E.U16 desc[UR10][R4.64], R17 ;  /* 0x0000001104007986 */ /* 0x0043e8000c10150a */
[----:B---3--:R2:W-:Y:S01]  /*2ee0*/  STG.E.U16 desc[UR10][R6.64], R13 ;  /* 0x0000000d06007986 */ /* 0x0085e2000c10150a */
[----:B-1----:R-:W-:Y:S02]  /*2ef0*/  PRMT R5, R17, 0x7632, R5 ;  /* 0x0000763211057816 */ /* 0x002fe40000000005 */
[----:B------:R-:W-:-:S02]  /*2f00*/  LOP3.LUT R4, R2, 0x78, RZ, 0xc0, !PT ;  /* 0x0000007802047812 */ /* 0x000fc400078ec0ff */
[----:B--2---:R-:W-:Y:S01]  /*2f10*/  PRMT R7, R13, 0x7632, R7 ;  /* 0x000076320d077816 */ /* 0x004fe20000000007 */
[----:B------:R1:W-:Y:S01]  /*2f20*/  STG.E.U16 desc[UR10][R8.64], R5 ;  /* 0x0000000508007986 */ /* 0x0003e2000c10150a */
[----:B0-----:R-:W-:-:S03]  /*2f30*/  IADD3 R2, P1, P2, R3, UR6, R18 ;  /* 0x0000000603027c10 */ /* 0x001fc6000fa3e012 */
[----:B------:R1:W-:Y:S01]  /*2f40*/  STG.E.U16 desc[UR10][R10.64], R7 ;  /* 0x000000070a007986 */ /* 0x0003e2000c10150a */
[----:B------:R-:W-:Y:S01]  /*2f50*/  IADD3.X R3, R0, UR5, R19, P1, P2 ;  /* 0x0000000500037c10 */ /* 0x000fe20008fe4413 */
[----:B------:R-:W-:Y:S06]  /*2f60*/  BAR.SYNC.DEFER_BLOCKING 0x0 ;  /* 0x0000000000007b1d */ /* 0x000fec0000010000 */
[----:B------:R1:W-:Y:S02]  /*2f70*/  STS.64 [R4+UR7], R52 ;  /* 0x0000003404007988 */ /* 0x0003e40008000a07 */
[----:B------:R-:W-:Y:S06]  /*2f80*/  BAR.SYNC.DEFER_BLOCKING 0x0 ;  /* 0x0000000000007b1d */ /* 0x000fec0000010000 */
[----:B------:R-:W-:Y:S05]  /*2f90*/  @P0 EXIT ;  /* 0x000000000000094d */ /* 0x000fea0003800000 */
[----:B-1----:R-:W0:Y:S04]  /*2fa0*/  LDS R5, [R22] ;  /* 0x0000000016057984 */ /* 0x002e280000000800 */
[----:B0-----:R-:W-:Y:S01]  /*2fb0*/  STG.E desc[UR10][R2.64], R5 ;  /* 0x0000000502007986 */ /* 0x001fe2000c10190a */
[----:B------:R-:W-:Y:S05]  /*2fc0*/  EXIT ;  /* 0x000000000000794d */ /* 0x000fea0003800000 */
.L_x_2:
[----:B------:R-:W-:-:S00]  /*2fd0*/  BRA `(.L_x_2) ;  /* 0xfffffffc00fc7947 */ /* 0x000fc0000383ffff */
[----:B------:R-:W-:-:S00]  /*2fe0*/  NOP ;  /* 0x0000000000007918 */ /* 0x000fc00000000000 */
        /* <DEDUP_REMOVED lines=9> */
.L_x_3:


//--------------------- .nv.global.init           --------------------------
	.section	.nv.global.init,"aw",@progbits
.nv.global.init:
	.type		_$_str,@object
	.size		_$_str,(.L_0 - _$_str)
_$_str:
        /*0000*/ 	.byte	0x5f, 0x5f, 0x43, 0x55, 0x44, 0x41, 0x5f, 0x46, 0x54, 0x5a, 0x00
.L_0:


//--------------------- .nv.shared.attn_fwd       --------------------------
	.section	.nv.shared.attn_fwd,"aw",@nobits
	.sectionflags	@""
	.align	16
	.zero		1024


//--------------------- .nv.shared.reserved.0     --------------------------
	.section	.nv.shared.reserved.0,"aw",@nobits
	.weak		__nv_reservedSMEM_offset_0_alias
	.size		__nv_reservedSMEM_offset_0_alias, 0, 0
	.other		__nv_reservedSMEM_offset_0_alias,@"STO_CUDA_RESERVED_SHARED STV_DEFAULT"
__nv_reservedSMEM_offset_0_alias:
	.zero		0


//--------------------- .nv.constant0.attn_fwd    --------------------------
	.section	.nv.constant0.attn_fwd,"a",@progbits
	.sectionflags	@""
	.align	4
.nv.constant0.attn_fwd:
	.zero		664


//--------------------- SYMBOLS --------------------------

	.type		.nv.reservedSmem.offset0,@object
	.size		.nv.reservedSmem.offset0,0x4
